	.target	sm_90a

	.elftype	@"ET_EXEC"


//--------------------- .note.nv.tkinfo           --------------------------
	.section	.note.nv.tkinfo,"",@"SHT_NOTE"
	.sectionflags	@"SHF_NOTE_NV_TKINFO"
	.tkinfo
        /*0018*/ 	.word	0x00000002
        /*0030*/ 	.string	""
        /*0030*/ 	.string	"ptxas"
        /*0030*/ 	.string	"Cuda compilation tools, release 13.0, V13.0.88"
        /*0030*/ 	.string	"Build cuda_13.0.r13.0/compiler.36424714_0"
        /*0030*/ 	.string	"-arch sm_90a -m 64 "



//--------------------- .note.nv.cuinfo           --------------------------
	.section	.note.nv.cuinfo,"",@"SHT_NOTE"
	.sectionflags	@"SHF_NOTE_NV_CUINFO"
        /*0018*/ 	.short	0x0002
        /*001a*/ 	.short	0x005a
        /*001c*/ 	.short	0x0082
	.zero		2


//--------------------- .nv.info                  --------------------------
	.section	.nv.info,"",@"SHT_CUDA_INFO"
	.align	4


	//----- nvinfo : EIATTR_REGCOUNT
	.align		4
        /*0000*/ 	.byte	0x04, 0x2f
        /*0002*/ 	.short	(.L_15 - .L_14)
	.align		4
.L_14:
        /*0004*/ 	.word	index@(_ZN7cutlass13device_kernelINS_4gemm6kernel13GemmUniversalIN4cute5tupleIJiiiiEEENS1_10collective13CollectiveMmaINS1_34MainloopSm90TmaGmmaWarpSpecializedILi3ENS5_IJNS4_1CILi2EEENSA_ILi1EEESC_EEENS1_32KernelTmaWarpSpecializedPingpongEEENS5_IJNSA_ILi64EEENSA_ILi256EEENSA_ILi128EEEEEENS_10tfloat32_tENS5_IJlSC_lEEESK_SL_NS4_8TiledMMAINS4_8MMA_AtomIJNS4_4SM904GMMA30MMA_64x256x8_F32TF32TF32_SS_TNILNSP_7ScaleInE1ELSR_1EEEEEENS4_6LayoutINS5_IJSC_SC_SC_EEENS5_IJNSA_ILi0EEESW_SW_EEEEENS5_IJNS4_10UnderscoreESZ_SZ_EEEEENS4_13SM90_TMA_LOADENS4_14ComposedLayoutINS4_7SwizzleILi3ELi4ELi3EEENS4_18smem_ptr_flag_bitsILi32EEENSU_INS5_IJNSA_ILi8EEENSA_ILi32EEEEEENS5_IJS19_SC_EEEEEEEvNS4_8identityENS4_23SM90_TMA_LOAD_MULTICASTES1D_vS1E_EENS_8epilogue10collective6detail29Sm90TmaWarpSpecializedAdapterINS1I_15DefaultEpilogueISK_SL_SL_NS1H_6thread17LinearCombinationISK_Li1EffLNS1M_9ScaleType4KindE0ELNS_15FloatRoundStyleE2ESK_EENS1_15EpilogueDefaultEEEEEvvEEEEvNT_6ParamsE)
        /*0008*/ 	.word	0x000000a8


	//----- nvinfo : EIATTR_FRAME_SIZE
	.align		4
.L_15:
        /*000c*/ 	.byte	0x04, 0x11
        /*000e*/ 	.short	(.L_17 - .L_16)
	.align		4
.L_16:
        /*0010*/ 	.word	index@(_ZN7cutlass13device_kernelINS_4gemm6kernel13GemmUniversalIN4cute5tupleIJiiiiEEENS1_10collective13CollectiveMmaINS1_34MainloopSm90TmaGmmaWarpSpecializedILi3ENS5_IJNS4_1CILi2EEENSA_ILi1EEESC_EEENS1_32KernelTmaWarpSpecializedPingpongEEENS5_IJNSA_ILi64EEENSA_ILi256EEENSA_ILi128EEEEEENS_10tfloat32_tENS5_IJlSC_lEEESK_SL_NS4_8TiledMMAINS4_8MMA_AtomIJNS4_4SM904GMMA30MMA_64x256x8_F32TF32TF32_SS_TNILNSP_7ScaleInE1ELSR_1EEEEEENS4_6LayoutINS5_IJSC_SC_SC_EEENS5_IJNSA_ILi0EEESW_SW_EEEEENS5_IJNS4_10UnderscoreESZ_SZ_EEEEENS4_13SM90_TMA_LOADENS4_14ComposedLayoutINS4_7SwizzleILi3ELi4ELi3EEENS4_18smem_ptr_flag_bitsILi32EEENSU_INS5_IJNSA_ILi8EEENSA_ILi32EEEEEENS5_IJS19_SC_EEEEEEEvNS4_8identityENS4_23SM90_TMA_LOAD_MULTICASTES1D_vS1E_EENS_8epilogue10collective6detail29Sm90TmaWarpSpecializedAdapterINS1I_15DefaultEpilogueISK_SL_SL_NS1H_6thread17LinearCombinationISK_Li1EffLNS1M_9ScaleType4KindE0ELNS_15FloatRoundStyleE2ESK_EENS1_15EpilogueDefaultEEEEEvvEEEEvNT_6ParamsE)
        /*0014*/ 	.word	0x00000008


	//----- nvinfo : EIATTR_MIN_STACK_SIZE
	.align		4
.L_17:
        /*0018*/ 	.byte	0x04, 0x12
        /*001a*/ 	.short	(.L_19 - .L_18)
	.align		4
.L_18:
        /*001c*/ 	.word	index@(_ZN7cutlass13device_kernelINS_4gemm6kernel13GemmUniversalIN4cute5tupleIJiiiiEEENS1_10collective13CollectiveMmaINS1_34MainloopSm90TmaGmmaWarpSpecializedILi3ENS5_IJNS4_1CILi2EEENSA_ILi1EEESC_EEENS1_32KernelTmaWarpSpecializedPingpongEEENS5_IJNSA_ILi64EEENSA_ILi256EEENSA_ILi128EEEEEENS_10tfloat32_tENS5_IJlSC_lEEESK_SL_NS4_8TiledMMAINS4_8MMA_AtomIJNS4_4SM904GMMA30MMA_64x256x8_F32TF32TF32_SS_TNILNSP_7ScaleInE1ELSR_1EEEEEENS4_6LayoutINS5_IJSC_SC_SC_EEENS5_IJNSA_ILi0EEESW_SW_EEEEENS5_IJNS4_10UnderscoreESZ_SZ_EEEEENS4_13SM90_TMA_LOADENS4_14ComposedLayoutINS4_7SwizzleILi3ELi4ELi3EEENS4_18smem_ptr_flag_bitsILi32EEENSU_INS5_IJNSA_ILi8EEENSA_ILi32EEEEEENS5_IJS19_SC_EEEEEEEvNS4_8identityENS4_23SM90_TMA_LOAD_MULTICASTES1D_vS1E_EENS_8epilogue10collective6detail29Sm90TmaWarpSpecializedAdapterINS1I_15DefaultEpilogueISK_SL_SL_NS1H_6thread17LinearCombinationISK_Li1EffLNS1M_9ScaleType4KindE0ELNS_15FloatRoundStyleE2ESK_EENS1_15EpilogueDefaultEEEEEvvEEEEvNT_6ParamsE)
        /*0020*/ 	.word	0x00000008
.L_19:


//--------------------- .nv.compat                --------------------------
	.section	.nv.compat,"",@"SHT_CUDA_COMPAT_INFO"
	.align	4
        /*0000*/ 	.byte	0x02, 0x09, 0x01, 0x00, 0x02, 0x02, 0x04, 0x00, 0x02, 0x05, 0x05, 0x00, 0x03, 0x07, 0x01, 0x01
        /*0010*/ 	.byte	0x02, 0x03, 0x01, 0x00, 0x02, 0x06, 0x01, 0x00, 0x04, 0x0b, 0x08, 0x00, 0x00, 0x00, 0x00, 0x00
        /*0020*/ 	.byte	0x00, 0x00, 0x00, 0x00


//--------------------- .nv.info._ZN7cutlass13device_kernelINS_4gemm6kernel13GemmUniversalIN4cute5tupleIJiiiiEEENS1_10collective13CollectiveMmaINS1_34MainloopSm90TmaGmmaWarpSpecializedILi3ENS5_IJNS4_1CILi2EEENSA_ILi1EEESC_EEENS1_32KernelTmaWarpSpecializedPingpongEEENS5_IJNSA_ILi64EEENSA_ILi256EEENSA_ILi128EEEEEENS_10tfloat32_tENS5_IJlSC_lEEESK_SL_NS4_8TiledMMAINS4_8MMA_AtomIJNS4_4SM904GMMA30MMA_64x256x8_F32TF32TF32_SS_TNILNSP_7ScaleInE1ELSR_1EEEEEENS4_6LayoutINS5_IJSC_SC_SC_EEENS5_IJNSA_ILi0EEESW_SW_EEEEENS5_IJNS4_10UnderscoreESZ_SZ_EEEEENS4_13SM90_TMA_LOADENS4_14ComposedLayoutINS4_7SwizzleILi3ELi4ELi3EEENS4_18smem_ptr_flag_bitsILi32EEENSU_INS5_IJNSA_ILi8EEENSA_ILi32EEEEEENS5_IJS19_SC_EEEEEEEvNS4_8identityENS4_23SM90_TMA_LOAD_MULTICASTES1D_vS1E_EENS_8epilogue10collective6detail29Sm90TmaWarpSpecializedAdapterINS1I_15DefaultEpilogueISK_SL_SL_NS1H_6thread17LinearCombinationISK_Li1EffLNS1M_9ScaleType4KindE0ELNS_15FloatRoundStyleE2ESK_EENS1_15EpilogueDefaultEEEEEvvEEEEvNT_6ParamsE --------------------------
	.section	.nv.info._ZN7cutlass13device_kernelINS_4gemm6kernel13GemmUniversalIN4cute5tupleIJiiiiEEENS1_10collective13CollectiveMmaINS1_34MainloopSm90TmaGmmaWarpSpecializedILi3ENS5_IJNS4_1CILi2EEENSA_ILi1EEESC_EEENS1_32KernelTmaWarpSpecializedPingpongEEENS5_IJNSA_ILi64EEENSA_ILi256EEENSA_ILi128EEEEEENS_10tfloat32_tENS5_IJlSC_lEEESK_SL_NS4_8TiledMMAINS4_8MMA_AtomIJNS4_4SM904GMMA30MMA_64x256x8_F32TF32TF32_SS_TNILNSP_7ScaleInE1ELSR_1EEEEEENS4_6LayoutINS5_IJSC_SC_SC_EEENS5_IJNSA_ILi0EEESW_SW_EEEEENS5_IJNS4_10UnderscoreESZ_SZ_EEEEENS4_13SM90_TMA_LOADENS4_14ComposedLayoutINS4_7SwizzleILi3ELi4ELi3EEENS4_18smem_ptr_flag_bitsILi32EEENSU_INS5_IJNSA_ILi8EEENSA_ILi32EEEEEENS5_IJS19_SC_EEEEEEEvNS4_8identityENS4_23SM90_TMA_LOAD_MULTICASTES1D_vS1E_EENS_8epilogue10collective6detail29Sm90TmaWarpSpecializedAdapterINS1I_15DefaultEpilogueISK_SL_SL_NS1H_6thread17LinearCombinationISK_Li1EffLNS1M_9ScaleType4KindE0ELNS_15FloatRoundStyleE2ESK_EENS1_15EpilogueDefaultEEEEEvvEEEEvNT_6ParamsE,"",@"SHT_CUDA_INFO"
	.sectionflags	@""
	.align	4


	//----- nvinfo : EIATTR_CUDA_API_VERSION
	.align		4
        /*0000*/ 	.byte	0x04, 0x37
        /*0002*/ 	.short	(.L_21 - .L_20)
.L_20:
        /*0004*/ 	.word	0x00000082


	//----- nvinfo : EIATTR_KPARAM_INFO
	.align		4
.L_21:
        /*0008*/ 	.byte	0x04, 0x17
        /*000a*/ 	.short	(.L_23 - .L_22)
.L_22:
        /*000c*/ 	.word	0x00000000
        /*0010*/ 	.short	0x0000
        /*0012*/ 	.short	0x0070
        /*0014*/ 	.byte	0x00, 0xf0, 0x01, 0x10


	//----- nvinfo : EIATTR_SPARSE_MMA_MASK
	.align		4
.L_23:
        /*0018*/ 	.byte	0x03, 0x50
        /*001a*/ 	.short	0x0000


	//----- nvinfo : EIATTR_MAXREG_COUNT
	.align		4
        /*001c*/ 	.byte	0x03, 0x1b
        /*001e*/ 	.short	0x00a8


	//----- nvinfo : EIATTR_NUM_BARRIERS
	.align		4
        /*0020*/ 	.byte	0x02, 0x4c
        /*0022*/ 	.byte	0x01
	.zero		1


	//----- nvinfo : EIATTR_EXTERNS
	.align		4
        /*0024*/ 	.byte	0x04, 0x0f
        /*0026*/ 	.short	(.L_25 - .L_24)


	//   ....[0]....
	.align		4
.L_24:
        /*0028*/ 	.word	index@(__assertfail)


	//----- nvinfo : EIATTR_ANNOTATIONS
	.align		4
.L_25:
        /*002c*/ 	.byte	0x04, 0x55
        /*002e*/ 	.short	(.L_27 - .L_26)


	//   ....[0]....
.L_26:
        /*0030*/ 	.word	0x00000001
        /*0034*/ 	.byte	0x90, 0x0d, 0x00, 0x00, 0x01, 0x00, 0x00, 0x00, 0x30, 0xab, 0x00, 0x00, 0x01, 0x00, 0x00, 0x00
        /*0044*/ 	.byte	0xd0, 0xb9, 0x00, 0x00


	//----- nvinfo : EIATTR_MERCURY_ISA_VERSION
	.align		4
.L_27:
        /*0048*/ 	.byte	0x03, 0x5f
        /*004a*/ 	.short	0x0101


	//----- nvinfo : EIATTR_INT_WARP_WIDE_INSTR_OFFSETS
	.align		4
        /*004c*/ 	.byte	0x04, 0x31
        /*004e*/ 	.short	(.L_29 - .L_28)


	//   ....[0]....
.L_28:
        /*0050*/ 	.word	0x00000510


	//   ....[1]....
        /*0054*/ 	.word	0x00000540


	//   ....[2]....
        /*0058*/ 	.word	0x00000580


	//   ....[3]....
        /*005c*/ 	.word	0x000006b0


	//   ....[4]....
        /*0060*/ 	.word	0x000006c0


	//   ....[5]....
        /*0064*/ 	.word	0x000006d0


	//   ....[6]....
        /*0068*/ 	.word	0x00000770


	//   ....[7]....
        /*006c*/ 	.word	0x000007b0


	//   ....[8]....
        /*0070*/ 	.word	0x00002c70


	//----- nvinfo : EIATTR_COOP_GROUP_MASK_REGIDS
	.align		4
.L_29:
        /*0074*/ 	.byte	0x04, 0x29
        /*0076*/ 	.short	(.L_31 - .L_30)


	//   ....[0]....
.L_30:
        /*0078*/ 	.word	0xffffffff


	//   ....[1]....
        /*007c*/ 	.word	0xffffffff


	//   ....[2]....
        /*0080*/ 	.word	0xffffffff


	//   ....[3]....
        /*0084*/ 	.word	0xffffffff


	//   ....[4]....
        /*0088*/ 	.word	0xffffffff


	//   ....[5]....
        /*008c*/ 	.word	0xffffffff


	//   ....[6]....
        /*0090*/ 	.word	0xffffffff


	//----- nvinfo : EIATTR_COOP_GROUP_INSTR_OFFSETS
	.align		4
.L_31:
        /*0094*/ 	.byte	0x04, 0x28
        /*0096*/ 	.short	(.L_33 - .L_32)


	//   ....[0]....
.L_32:
        /*0098*/ 	.word	0x00000070


	//   ....[1]....
        /*009c*/ 	.word	0x00000080


	//   ....[2]....
        /*00a0*/ 	.word	0x00000140


	//   ....[3]....
        /*00a4*/ 	.word	0x000002d0


	//   ....[4]....
        /*00a8*/ 	.word	0x00000310


	//   ....[5]....
        /*00ac*/ 	.word	0x000006f0


	//   ....[6]....
        /*00b0*/ 	.word	0x00000930


	//----- nvinfo : EIATTR_REG_RECONFIG
	.align		4
.L_33:
        /*00b4*/ 	.byte	0x01, 0x54
	.zero		2


	//----- nvinfo : EIATTR_SYSCALL_OFFSETS
	.align		4
        /*00b8*/ 	.byte	0x04, 0x46
        /*00ba*/ 	.short	(.L_35 - .L_34)


	//   ....[0]....
.L_34:
        /*00bc*/ 	.word	0x000017c0


	//----- nvinfo : EIATTR_MBARRIER_INSTR_OFFSETS
	.align		4
.L_35:
        /*00c0*/ 	.byte	0x04, 0x39
        /*00c2*/ 	.short	(.L_37 - .L_36)


	//   ....[0]....
.L_36:
        /*00c4*/ 	.word	0x00000260
        /*00c8*/ 	.word	0x000000ff
        /*00cc*/ 	.word	0x00000000
        /*00d0*/ 	.short	0x0100
        /*00d2*/ 	.byte	0x08
	.zero		1


	//   ....[1]....
        /*00d4*/ 	.word	0x00000270
        /*00d8*/ 	.word	0x000000ff
        /*00dc*/ 	.word	0x00000018
        /*00e0*/ 	.short	0x0100
        /*00e2*/ 	.byte	0x08
	.zero		1


	//   ....[2]....
        /*00e4*/ 	.word	0x00000280
        /*00e8*/ 	.word	0x000000ff
        /*00ec*/ 	.word	0x00000008
        /*00f0*/ 	.short	0x0100
        /*00f2*/ 	.byte	0x08
	.zero		1


	//   ....[3]....
        /*00f4*/ 	.word	0x00000290
        /*00f8*/ 	.word	0x000000ff
        /*00fc*/ 	.word	0x00000020
        /*0100*/ 	.short	0x0100
        /*0102*/ 	.byte	0x08
	.zero		1


	//   ....[4]....
        /*0104*/ 	.word	0x000002a0
        /*0108*/ 	.word	0x000000ff
        /*010c*/ 	.word	0x00000010
        /*0110*/ 	.short	0x0100
        /*0112*/ 	.byte	0x08
	.zero		1


	//   ....[5]....
        /*0114*/ 	.word	0x000002b0
        /*0118*/ 	.word	0x000000ff
        /*011c*/ 	.word	0x00000028
        /*0120*/ 	.short	0x0100
        /*0122*/ 	.byte	0x08
	.zero		1


	//   ....[6]....
        /*0124*/ 	.word	0x000007e0
        /*0128*/ 	.word	0x000000ff
        /*012c*/ 	.word	0x00000060
        /*0130*/ 	.short	0x0100
        /*0132*/ 	.byte	0x08
	.zero		1


	//   ....[7]....
        /*0134*/ 	.word	0x00000870
        /*0138*/ 	.word	0x000000ff
        /*013c*/ 	.word	0x00000068
        /*0140*/ 	.short	0x0100
        /*0142*/ 	.byte	0x08
	.zero		1


	//   ....[8]....
        /*0144*/ 	.word	0x000008b0
        /*0148*/ 	.word	0x000000ff
        /*014c*/ 	.word	0x00000040
        /*0150*/ 	.short	0x0100
        /*0152*/ 	.byte	0x09
	.zero		1


	//   ....[9]....
        /*0154*/ 	.word	0x000008c0
        /*0158*/ 	.word	0x000000ff
        /*015c*/ 	.word	0x00000048
        /*0160*/ 	.short	0x0100
        /*0162*/ 	.byte	0x09
	.zero		1


	//   ....[10]....
        /*0164*/ 	.word	0x000008d0
        /*0168*/ 	.word	0x000000ff
        /*016c*/ 	.word	0x00000050
        /*0170*/ 	.short	0x0100
        /*0172*/ 	.byte	0x09
	.zero		1


	//   ....[11]....
        /*0174*/ 	.word	0x000008e0
        /*0178*/ 	.word	0x000000ff
        /*017c*/ 	.word	0x00000058
        /*0180*/ 	.short	0x0100
        /*0182*/ 	.byte	0x09
	.zero		1


	//   ....[12]....
        /*0184*/ 	.word	0x000016a0
        /*0188*/ 	.word	0x0000009f
        /*018c*/ 	.word	0x00000000
        /*0190*/ 	.short	0x010a
        /*0192*/ 	.byte	0x2b
	.zero		1


	//   ....[13]....
        /*0194*/ 	.word	0x00001840
        /*0198*/ 	.word	0x00000003
        /*019c*/ 	.word	0x00000000
        /*01a0*/ 	.short	0x010a
        /*01a2*/ 	.byte	0x3f
	.zero		1


	//   ....[14]....
        /*01a4*/ 	.word	0x000018a0
        /*01a8*/ 	.word	0x00000003
        /*01ac*/ 	.word	0x00000000
        /*01b0*/ 	.short	0x010a
        /*01b2*/ 	.byte	0x3f
	.zero		1


	//   ....[15]....
        /*01b4*/ 	.word	0x00002240
        /*01b8*/ 	.word	0x000000ff
        /*01bc*/ 	.word	0x00000000
        /*01c0*/ 	.short	0x010a
        /*01c2*/ 	.byte	0x04
	.zero		1


	//   ....[16]....
        /*01c4*/ 	.word	0x00002280
        /*01c8*/ 	.word	0x000000ff
        /*01cc*/ 	.word	0x00000000
        /*01d0*/ 	.short	0x010a
        /*01d2*/ 	.byte	0x04
	.zero		1


	//   ....[17]....
        /*01d4*/ 	.word	0x00002b10
        /*01d8*/ 	.word	0x00000005
        /*01dc*/ 	.word	0x00000000
        /*01e0*/ 	.short	0x0101
        /*01e2*/ 	.byte	0x3f
	.zero		1


	//   ....[18]....
        /*01e4*/ 	.word	0x00002c10
        /*01e8*/ 	.word	0x000000a0
        /*01ec*/ 	.word	0x00000000
        /*01f0*/ 	.short	0x0101
        /*01f2*/ 	.byte	0x2c
	.zero		1


	//   ....[19]....
        /*01f4*/ 	.word	0x00002d10
        /*01f8*/ 	.word	0x00000003
        /*01fc*/ 	.word	0x00000000
        /*0200*/ 	.short	0x0101
        /*0202*/ 	.byte	0x3f
	.zero		1


	//   ....[20]....
        /*0204*/ 	.word	0x00002dd0
        /*0208*/ 	.word	0x0000009f
        /*020c*/ 	.word	0x00000010
        /*0210*/ 	.short	0x010a
        /*0212*/ 	.byte	0x2b
	.zero		1


	//   ....[21]....
        /*0214*/ 	.word	0x0000ab50
        /*0218*/ 	.word	0x000000a2
        /*021c*/ 	.word	0x00000000
        /*0220*/ 	.short	0x0101
        /*0222*/ 	.byte	0x2c
	.zero		1


	//   ....[22]....
        /*0224*/ 	.word	0x0000b4f0
        /*0228*/ 	.word	0x0000000c
        /*022c*/ 	.word	0x00000018
        /*0230*/ 	.short	0x010a
        /*0232*/ 	.byte	0x3f
	.zero		1


	//   ....[23]....
        /*0234*/ 	.word	0x0000bae0
        /*0238*/ 	.word	0x00000005
        /*023c*/ 	.word	0x00000068
        /*0240*/ 	.short	0x0101
        /*0242*/ 	.byte	0x3f
	.zero		1


	//   ....[24]....
        /*0244*/ 	.word	0x0000c270
        /*0248*/ 	.word	0x00000009
        /*024c*/ 	.word	0x00000000
        /*0250*/ 	.short	0x010a
        /*0252*/ 	.byte	0x3f
	.zero		1


	//   ....[25]....
        /*0254*/ 	.word	0x0000c2f0
        /*0258*/ 	.word	0x00000006
        /*025c*/ 	.word	0x00000000
        /*0260*/ 	.short	0x010a
        /*0262*/ 	.byte	0x3f
	.zero		1


	//   ....[26]....
        /*0264*/ 	.word	0x0000c380
        /*0268*/ 	.word	0x00000003
        /*026c*/ 	.word	0x00000000
        /*0270*/ 	.short	0x010a
        /*0272*/ 	.byte	0x3f
	.zero		1


	//   ....[27]....
        /*0274*/ 	.word	0x0000c3e0
        /*0278*/ 	.word	0x000000a1
        /*027c*/ 	.word	0x00000000
        /*0280*/ 	.short	0x010a
        /*0282*/ 	.byte	0x3f
	.zero		1


	//   ....[28]....
        /*0284*/ 	.word	0x0000c430
        /*0288*/ 	.word	0x00000003
        /*028c*/ 	.word	0x00000000
        /*0290*/ 	.short	0x010a
        /*0292*/ 	.byte	0x3f
	.zero		1


	//   ....[29]....
        /*0294*/ 	.word	0x0000c490
        /*0298*/ 	.word	0x00000005
        /*029c*/ 	.word	0x00000000
        /*02a0*/ 	.short	0x010a
        /*02a2*/ 	.byte	0x3f
	.zero		1


	//   ....[30]....
        /*02a4*/ 	.word	0x0000c4e0
        /*02a8*/ 	.word	0x000000a1
        /*02ac*/ 	.word	0x00000010
        /*02b0*/ 	.short	0x010a
        /*02b2*/ 	.byte	0x3f
	.zero		1


	//   ....[31]....
        /*02b4*/ 	.word	0x0000c5b0
        /*02b8*/ 	.word	0x0000000c
        /*02bc*/ 	.word	0x00000018
        /*02c0*/ 	.short	0x010a
        /*02c2*/ 	.byte	0x3f
	.zero		1


	//   ....[32]....
        /*02c4*/ 	.word	0x0000c680
        /*02c8*/ 	.word	0x00000009
        /*02cc*/ 	.word	0x00000000
        /*02d0*/ 	.short	0x010a
        /*02d2*/ 	.byte	0x3f
	.zero		1


	//   ....[33]....
        /*02d4*/ 	.word	0x0000c6d0
        /*02d8*/ 	.word	0x00000006
        /*02dc*/ 	.word	0x00000000
        /*02e0*/ 	.short	0x010a
        /*02e2*/ 	.byte	0x3f
	.zero		1


	//----- nvinfo : EIATTR_NUM_MBARRIERS
	.align		4
.L_37:
        /*02e4*/ 	.byte	0x03, 0x38
        /*02e6*/ 	.short	0x000c


	//----- nvinfo : EIATTR_EXIT_INSTR_OFFSETS
	.align		4
        /*02e8*/ 	.byte	0x04, 0x1c
        /*02ea*/ 	.short	(.L_39 - .L_38)


	//   ....[0]....
.L_38:
        /*02ec*/ 	.word	0x000013d0


	//   ....[1]....
        /*02f0*/ 	.word	0x00001430


	//   ....[2]....
        /*02f4*/ 	.word	0x0000b1e0


	//   ....[3]....
        /*02f8*/ 	.word	0x0000b210


	//   ....[4]....
        /*02fc*/ 	.word	0x0000c3d0


	//----- nvinfo : EIATTR_MAX_THREADS
	.align		4
.L_39:
        /*0300*/ 	.byte	0x04, 0x05
        /*0302*/ 	.short	(.L_41 - .L_40)
.L_40:
        /*0304*/ 	.word	0x00000180
        /*0308*/ 	.word	0x00000001
        /*030c*/ 	.word	0x00000001


	//----- nvinfo : EIATTR_CRS_STACK_SIZE
	.align		4
.L_41:
        /*0310*/ 	.byte	0x04, 0x1e
        /*0312*/ 	.short	(.L_43 - .L_42)
.L_42:
        /*0314*/ 	.word	0x00000000


	//----- nvinfo : EIATTR_CBANK_PARAM_SIZE
	.align		4
.L_43:
        /*0318*/ 	.byte	0x03, 0x19
        /*031a*/ 	.short	0x0470


	//----- nvinfo : EIATTR_PARAM_CBANK
	.align		4
        /*031c*/ 	.byte	0x04, 0x0a
        /*031e*/ 	.short	(.L_45 - .L_44)
	.align		4
.L_44:
        /*0320*/ 	.word	index@(.nv.constant0._ZN7cutlass13device_kernelINS_4gemm6kernel13GemmUniversalIN4cute5tupleIJiiiiEEENS1_10collective13CollectiveMmaINS1_34MainloopSm90TmaGmmaWarpSpecializedILi3ENS5_IJNS4_1CILi2EEENSA_ILi1EEESC_EEENS1_32KernelTmaWarpSpecializedPingpongEEENS5_IJNSA_ILi64EEENSA_ILi256EEENSA_ILi128EEEEEENS_10tfloat32_tENS5_IJlSC_lEEESK_SL_NS4_8TiledMMAINS4_8MMA_AtomIJNS4_4SM904GMMA30MMA_64x256x8_F32TF32TF32_SS_TNILNSP_7ScaleInE1ELSR_1EEEEEENS4_6LayoutINS5_IJSC_SC_SC_EEENS5_IJNSA_ILi0EEESW_SW_EEEEENS5_IJNS4_10UnderscoreESZ_SZ_EEEEENS4_13SM90_TMA_LOADENS4_14ComposedLayoutINS4_7SwizzleILi3ELi4ELi3EEENS4_18smem_ptr_flag_bitsILi32EEENSU_INS5_IJNSA_ILi8EEENSA_ILi32EEEEEENS5_IJS19_SC_EEEEEEEvNS4_8identityENS4_23SM90_TMA_LOAD_MULTICASTES1D_vS1E_EENS_8epilogue10collective6detail29Sm90TmaWarpSpecializedAdapterINS1I_15DefaultEpilogueISK_SL_SL_NS1H_6thread17LinearCombinationISK_Li1EffLNS1M_9ScaleType4KindE0ELNS_15FloatRoundStyleE2ESK_EENS1_15EpilogueDefaultEEEEEvvEEEEvNT_6ParamsE)
        /*0324*/ 	.short	0x0210
        /*0326*/ 	.short	0x0470


	//----- nvinfo : EIATTR_SW_WAR
	.align		4
.L_45:
        /*0328*/ 	.byte	0x04, 0x36
        /*032a*/ 	.short	(.L_47 - .L_46)
.L_46:
        /*032c*/ 	.word	0x00000008
.L_47:


//--------------------- .nv.callgraph             --------------------------
	.section	.nv.callgraph,"",@"SHT_CUDA_CALLGRAPH"
	.align	4
	.sectionentsize	8
	.align		4
        /*0000*/ 	.word	0x00000000
	.align		4
        /*0004*/ 	.word	0xffffffff
	.align		4
        /*0008*/ 	.word	index@(_ZN7cutlass13device_kernelINS_4gemm6kernel13GemmUniversalIN4cute5tupleIJiiiiEEENS1_10collective13CollectiveMmaINS1_34MainloopSm90TmaGmmaWarpSpecializedILi3ENS5_IJNS4_1CILi2EEENSA_ILi1EEESC_EEENS1_32KernelTmaWarpSpecializedPingpongEEENS5_IJNSA_ILi64EEENSA_ILi256EEENSA_ILi128EEEEEENS_10tfloat32_tENS5_IJlSC_lEEESK_SL_NS4_8TiledMMAINS4_8MMA_AtomIJNS4_4SM904GMMA30MMA_64x256x8_F32TF32TF32_SS_TNILNSP_7ScaleInE1ELSR_1EEEEEENS4_6LayoutINS5_IJSC_SC_SC_EEENS5_IJNSA_ILi0EEESW_SW_EEEEENS5_IJNS4_10UnderscoreESZ_SZ_EEEEENS4_13SM90_TMA_LOADENS4_14ComposedLayoutINS4_7SwizzleILi3ELi4ELi3EEENS4_18smem_ptr_flag_bitsILi32EEENSU_INS5_IJNSA_ILi8EEENSA_ILi32EEEEEENS5_IJS19_SC_EEEEEEEvNS4_8identityENS4_23SM90_TMA_LOAD_MULTICASTES1D_vS1E_EENS_8epilogue10collective6detail29Sm90TmaWarpSpecializedAdapterINS1I_15DefaultEpilogueISK_SL_SL_NS1H_6thread17LinearCombinationISK_Li1EffLNS1M_9ScaleType4KindE0ELNS_15FloatRoundStyleE2ESK_EENS1_15EpilogueDefaultEEEEEvvEEEEvNT_6ParamsE)
	.align		4
        /*000c*/ 	.word	index@(__assertfail)
	.align		4
        /*0010*/ 	.word	0x00000000
	.align		4
        /*0014*/ 	.word	0xfffffffe
	.align		4
        /*0018*/ 	.word	0x00000000
	.align		4
        /*001c*/ 	.word	0xfffffffd
	.align		4
        /*0020*/ 	.word	0x00000000
	.align		4
        /*0024*/ 	.word	0xfffffffc


//--------------------- .nv.constant4             --------------------------
	.section	.nv.constant4,"a",@progbits
	.align	8
	.align		8
.nv.constant4:
        /*0000*/ 	.dword	__assertfail
	.align		8
        /*0008*/ 	.dword	__unnamed_1
	.align		8
        /*0010*/ 	.dword	_ZN39_INTERNAL_7e9581bc_4_k_cu_468ee49f_65424cuda3std3__45__cpo5beginE
	.align		8
        /*0018*/ 	.dword	_ZN39_INTERNAL_7e9581bc_4_k_cu_468ee49f_65424cuda3std3__45__cpo3endE
	.align		8
        /*0020*/ 	.dword	_ZN39_INTERNAL_7e9581bc_4_k_cu_468ee49f_65424cuda3std3__45__cpo6cbeginE
	.align		8
        /*0028*/ 	.dword	_ZN39_INTERNAL_7e9581bc_4_k_cu_468ee49f_65424cuda3std3__45__cpo4cendE
	.align		8
        /*0030*/ 	.dword	_ZN39_INTERNAL_7e9581bc_4_k_cu_468ee49f_65424cuda3std3__441_GLOBAL__N__7e9581bc_4_k_cu_468ee49f_65426ignoreE
	.align		8
        /*0038*/ 	.dword	_ZN39_INTERNAL_7e9581bc_4_k_cu_468ee49f_65424cuda3std3__419piecewise_constructE
	.align		8
        /*0040*/ 	.dword	_ZN39_INTERNAL_7e9581bc_4_k_cu_468ee49f_65424cuda3std3__48in_placeE
	.align		8
        /*0048*/ 	.dword	_ZN39_INTERNAL_7e9581bc_4_k_cu_468ee49f_65424cuda3std6ranges3__45__cpo4swapE
	.align		8
        /*0050*/ 	.dword	_ZN39_INTERNAL_7e9581bc_4_k_cu_468ee49f_65424cuda3std6ranges3__45__cpo9iter_moveE
	.align		8
        /*0058*/ 	.dword	_ZN39_INTERNAL_7e9581bc_4_k_cu_468ee49f_65424cute7productE
	.align		8
        /*0060*/ 	.dword	_ZN39_INTERNAL_7e9581bc_4_k_cu_468ee49f_65424cute1_E
	.align		8
        /*0068*/ 	.dword	$str$22
	.align		8
        /*0070*/ 	.dword	$str$23


//--------------------- .text._ZN7cutlass13device_kernelINS_4gemm6kernel13GemmUniversalIN4cute5tupleIJiiiiEEENS1_10collective13CollectiveMmaINS1_34MainloopSm90TmaGmmaWarpSpecializedILi3ENS5_IJNS4_1CILi2EEENSA_ILi1EEESC_EEENS1_32KernelTmaWarpSpecializedPingpongEEENS5_IJNSA_ILi64EEENSA_ILi256EEENSA_ILi128EEEEEENS_10tfloat32_tENS5_IJlSC_lEEESK_SL_NS4_8TiledMMAINS4_8MMA_AtomIJNS4_4SM904GMMA30MMA_64x256x8_F32TF32TF32_SS_TNILNSP_7ScaleInE1ELSR_1EEEEEENS4_6LayoutINS5_IJSC_SC_SC_EEENS5_IJNSA_ILi0EEESW_SW_EEEEENS5_IJNS4_10UnderscoreESZ_SZ_EEEEENS4_13SM90_TMA_LOADENS4_14ComposedLayoutINS4_7SwizzleILi3ELi4ELi3EEENS4_18smem_ptr_flag_bitsILi32EEENSU_INS5_IJNSA_ILi8EEENSA_ILi32EEEEEENS5_IJS19_SC_EEEEEEEvNS4_8identityENS4_23SM90_TMA_LOAD_MULTICASTES1D_vS1E_EENS_8epilogue10collective6detail29Sm90TmaWarpSpecializedAdapterINS1I_15DefaultEpilogueISK_SL_SL_NS1H_6thread17LinearCombinationISK_Li1EffLNS1M_9ScaleType4KindE0ELNS_15FloatRoundStyleE2ESK_EENS1_15EpilogueDefaultEEEEEvvEEEEvNT_6ParamsE --------------------------
	.section	.text._ZN7cutlass13device_kernelINS_4gemm6kernel13GemmUniversalIN4cute5tupleIJiiiiEEENS1_10collective13CollectiveMmaINS1_34MainloopSm90TmaGmmaWarpSpecializedILi3ENS5_IJNS4_1CILi2EEENSA_ILi1EEESC_EEENS1_32KernelTmaWarpSpecializedPingpongEEENS5_IJNSA_ILi64EEENSA_ILi256EEENSA_ILi128EEEEEENS_10tfloat32_tENS5_IJlSC_lEEESK_SL_NS4_8TiledMMAINS4_8MMA_AtomIJNS4_4SM904GMMA30MMA_64x256x8_F32TF32TF32_SS_TNILNSP_7ScaleInE1ELSR_1EEEEEENS4_6LayoutINS5_IJSC_SC_SC_EEENS5_IJNSA_ILi0EEESW_SW_EEEEENS5_IJNS4_10UnderscoreESZ_SZ_EEEEENS4_13SM90_TMA_LOADENS4_14ComposedLayoutINS4_7SwizzleILi3ELi4ELi3EEENS4_18smem_ptr_flag_bitsILi32EEENSU_INS5_IJNSA_ILi8EEENSA_ILi32EEEEEENS5_IJS19_SC_EEEEEEEvNS4_8identityENS4_23SM90_TMA_LOAD_MULTICASTES1D_vS1E_EENS_8epilogue10collective6detail29Sm90TmaWarpSpecializedAdapterINS1I_15DefaultEpilogueISK_SL_SL_NS1H_6thread17LinearCombinationISK_Li1EffLNS1M_9ScaleType4KindE0ELNS_15FloatRoundStyleE2ESK_EENS1_15EpilogueDefaultEEEEEvvEEEEvNT_6ParamsE,"ax",@progbits
	.align	128
.text._ZN7cutlass13device_kernelINS_4gemm6kernel13GemmUniversalIN4cute5tupleIJiiiiEEENS1_10collective13CollectiveMmaINS1_34MainloopSm90TmaGmmaWarpSpecializedILi3ENS5_IJNS4_1CILi2EEENSA_ILi1EEESC_EEENS1_32KernelTmaWarpSpecializedPingpongEEENS5_IJNSA_ILi64EEENSA_ILi256EEENSA_ILi128EEEEEENS_10tfloat32_tENS5_IJlSC_lEEESK_SL_NS4_8TiledMMAINS4_8MMA_AtomIJNS4_4SM904GMMA30MMA_64x256x8_F32TF32TF32_SS_TNILNSP_7ScaleInE1ELSR_1EEEEEENS4_6LayoutINS5_IJSC_SC_SC_EEENS5_IJNSA_ILi0EEESW_SW_EEEEENS5_IJNS4_10UnderscoreESZ_SZ_EEEEENS4_13SM90_TMA_LOADENS4_14ComposedLayoutINS4_7SwizzleILi3ELi4ELi3EEENS4_18smem_ptr_flag_bitsILi32EEENSU_INS5_IJNSA_ILi8EEENSA_ILi32EEEEEENS5_IJS19_SC_EEEEEEEvNS4_8identityENS4_23SM90_TMA_LOAD_MULTICASTES1D_vS1E_EENS_8epilogue10collective6detail29Sm90TmaWarpSpecializedAdapterINS1I_15DefaultEpilogueISK_SL_SL_NS1H_6thread17LinearCombinationISK_Li1EffLNS1M_9ScaleType4KindE0ELNS_15FloatRoundStyleE2ESK_EENS1_15EpilogueDefaultEEEEEvvEEEEvNT_6ParamsE:
        .type           _ZN7cutlass13device_kernelINS_4gemm6kernel13GemmUniversalIN4cute5tupleIJiiiiEEENS1_10collective13CollectiveMmaINS1_34MainloopSm90TmaGmmaWarpSpecializedILi3ENS5_IJNS4_1CILi2EEENSA_ILi1EEESC_EEENS1_32KernelTmaWarpSpecializedPingpongEEENS5_IJNSA_ILi64EEENSA_ILi256EEENSA_ILi128EEEEEENS_10tfloat32_tENS5_IJlSC_lEEESK_SL_NS4_8TiledMMAINS4_8MMA_AtomIJNS4_4SM904GMMA30MMA_64x256x8_F32TF32TF32_SS_TNILNSP_7ScaleInE1ELSR_1EEEEEENS4_6LayoutINS5_IJSC_SC_SC_EEENS5_IJNSA_ILi0EEESW_SW_EEEEENS5_IJNS4_10UnderscoreESZ_SZ_EEEEENS4_13SM90_TMA_LOADENS4_14ComposedLayoutINS4_7SwizzleILi3ELi4ELi3EEENS4_18smem_ptr_flag_bitsILi32EEENSU_INS5_IJNSA_ILi8EEENSA_ILi32EEEEEENS5_IJS19_SC_EEEEEEEvNS4_8identityENS4_23SM90_TMA_LOAD_MULTICASTES1D_vS1E_EENS_8epilogue10collective6detail29Sm90TmaWarpSpecializedAdapterINS1I_15DefaultEpilogueISK_SL_SL_NS1H_6thread17LinearCombinationISK_Li1EffLNS1M_9ScaleType4KindE0ELNS_15FloatRoundStyleE2ESK_EENS1_15EpilogueDefaultEEEEEvvEEEEvNT_6ParamsE,@function
        .size           _ZN7cutlass13device_kernelINS_4gemm6kernel13GemmUniversalIN4cute5tupleIJiiiiEEENS1_10collective13CollectiveMmaINS1_34MainloopSm90TmaGmmaWarpSpecializedILi3ENS5_IJNS4_1CILi2EEENSA_ILi1EEESC_EEENS1_32KernelTmaWarpSpecializedPingpongEEENS5_IJNSA_ILi64EEENSA_ILi256EEENSA_ILi128EEEEEENS_10tfloat32_tENS5_IJlSC_lEEESK_SL_NS4_8TiledMMAINS4_8MMA_AtomIJNS4_4SM904GMMA30MMA_64x256x8_F32TF32TF32_SS_TNILNSP_7ScaleInE1ELSR_1EEEEEENS4_6LayoutINS5_IJSC_SC_SC_EEENS5_IJNSA_ILi0EEESW_SW_EEEEENS5_IJNS4_10UnderscoreESZ_SZ_EEEEENS4_13SM90_TMA_LOADENS4_14ComposedLayoutINS4_7SwizzleILi3ELi4ELi3EEENS4_18smem_ptr_flag_bitsILi32EEENSU_INS5_IJNSA_ILi8EEENSA_ILi32EEEEEENS5_IJS19_SC_EEEEEEEvNS4_8identityENS4_23SM90_TMA_LOAD_MULTICASTES1D_vS1E_EENS_8epilogue10collective6detail29Sm90TmaWarpSpecializedAdapterINS1I_15DefaultEpilogueISK_SL_SL_NS1H_6thread17LinearCombinationISK_Li1EffLNS1M_9ScaleType4KindE0ELNS_15FloatRoundStyleE2ESK_EENS1_15EpilogueDefaultEEEEEvvEEEEvNT_6ParamsE,(.L_x_327 - _ZN7cutlass13device_kernelINS_4gemm6kernel13GemmUniversalIN4cute5tupleIJiiiiEEENS1_10collective13CollectiveMmaINS1_34MainloopSm90TmaGmmaWarpSpecializedILi3ENS5_IJNS4_1CILi2EEENSA_ILi1EEESC_EEENS1_32KernelTmaWarpSpecializedPingpongEEENS5_IJNSA_ILi64EEENSA_ILi256EEENSA_ILi128EEEEEENS_10tfloat32_tENS5_IJlSC_lEEESK_SL_NS4_8TiledMMAINS4_8MMA_AtomIJNS4_4SM904GMMA30MMA_64x256x8_F32TF32TF32_SS_TNILNSP_7ScaleInE1ELSR_1EEEEEENS4_6LayoutINS5_IJSC_SC_SC_EEENS5_IJNSA_ILi0EEESW_SW_EEEEENS5_IJNS4_10UnderscoreESZ_SZ_EEEEENS4_13SM90_TMA_LOADENS4_14ComposedLayoutINS4_7SwizzleILi3ELi4ELi3EEENS4_18smem_ptr_flag_bitsILi32EEENSU_INS5_IJNSA_ILi8EEENSA_ILi32EEEEEENS5_IJS19_SC_EEEEEEEvNS4_8identityENS4_23SM90_TMA_LOAD_MULTICASTES1D_vS1E_EENS_8epilogue10collective6detail29Sm90TmaWarpSpecializedAdapterINS1I_15DefaultEpilogueISK_SL_SL_NS1H_6thread17LinearCombinationISK_Li1EffLNS1M_9ScaleType4KindE0ELNS_15FloatRoundStyleE2ESK_EENS1_15EpilogueDefaultEEEEEvvEEEEvNT_6ParamsE)
        .other          _ZN7cutlass13device_kernelINS_4gemm6kernel13GemmUniversalIN4cute5tupleIJiiiiEEENS1_10collective13CollectiveMmaINS1_34MainloopSm90TmaGmmaWarpSpecializedILi3ENS5_IJNS4_1CILi2EEENSA_ILi1EEESC_EEENS1_32KernelTmaWarpSpecializedPingpongEEENS5_IJNSA_ILi64EEENSA_ILi256EEENSA_ILi128EEEEEENS_10tfloat32_tENS5_IJlSC_lEEESK_SL_NS4_8TiledMMAINS4_8MMA_AtomIJNS4_4SM904GMMA30MMA_64x256x8_F32TF32TF32_SS_TNILNSP_7ScaleInE1ELSR_1EEEEEENS4_6LayoutINS5_IJSC_SC_SC_EEENS5_IJNSA_ILi0EEESW_SW_EEEEENS5_IJNS4_10UnderscoreESZ_SZ_EEEEENS4_13SM90_TMA_LOADENS4_14ComposedLayoutINS4_7SwizzleILi3ELi4ELi3EEENS4_18smem_ptr_flag_bitsILi32EEENSU_INS5_IJNSA_ILi8EEENSA_ILi32EEEEEENS5_IJS19_SC_EEEEEEEvNS4_8identityENS4_23SM90_TMA_LOAD_MULTICASTES1D_vS1E_EENS_8epilogue10collective6detail29Sm90TmaWarpSpecializedAdapterINS1I_15DefaultEpilogueISK_SL_SL_NS1H_6thread17LinearCombinationISK_Li1EffLNS1M_9ScaleType4KindE0ELNS_15FloatRoundStyleE2ESK_EENS1_15EpilogueDefaultEEEEEvvEEEEvNT_6ParamsE,@"STO_CUDA_ENTRY STV_DEFAULT"
_ZN7cutlass13device_kernelINS_4gemm6kernel13GemmUniversalIN4cute5tupleIJiiiiEEENS1_10collective13CollectiveMmaINS1_34MainloopSm90TmaGmmaWarpSpecializedILi3ENS5_IJNS4_1CILi2EEENSA_ILi1EEESC_EEENS1_32KernelTmaWarpSpecializedPingpongEEENS5_IJNSA_ILi64EEENSA_ILi256EEENSA_ILi128EEEEEENS_10tfloat32_tENS5_IJlSC_lEEESK_SL_NS4_8TiledMMAINS4_8MMA_AtomIJNS4_4SM904GMMA30MMA_64x256x8_F32TF32TF32_SS_TNILNSP_7ScaleInE1ELSR_1EEEEEENS4_6LayoutINS5_IJSC_SC_SC_EEENS5_IJNSA_ILi0EEESW_SW_EEEEENS5_IJNS4_10UnderscoreESZ_SZ_EEEEENS4_13SM90_TMA_LOADENS4_14ComposedLayoutINS4_7SwizzleILi3ELi4ELi3EEENS4_18smem_ptr_flag_bitsILi32EEENSU_INS5_IJNSA_ILi8EEENSA_ILi32EEEEEENS5_IJS19_SC_EEEEEEEvNS4_8identityENS4_23SM90_TMA_LOAD_MULTICASTES1D_vS1E_EENS_8epilogue10collective6detail29Sm90TmaWarpSpecializedAdapterINS1I_15DefaultEpilogueISK_SL_SL_NS1H_6thread17LinearCombinationISK_Li1EffLNS1M_9ScaleType4KindE0ELNS_15FloatRoundStyleE2ESK_EENS1_15EpilogueDefaultEEEEEvvEEEEvNT_6ParamsE:
[----:B------:R-:W0:Y:S02]  /*0000*/  LDC R1, c[0x0][0x28] ;  /* 0x00000a00ff017b82 */ /* 0x000e240000000800 */
[----:B0-----:R-:W-:Y:S01]  /*0010*/  VIADD R1, R1, 0xfffffff8 ;  /* 0xfffffff801017836 */ /* 0x001fe20000000000 */
[----:B------:R-:W0:Y:S01]  /*0020*/  S2R R4, SR_TID.X ;  /* 0x0000000000047919 */ /* 0x000e220000002100 */
[----:B------:R-:W-:Y:S01]  /*0030*/  ELECT P0, URZ, PT ;  /* 0x00000000003f782f */ /* 0x000fe20003800000 */
[----:B------:R-:W-:Y:S01]  /*0040*/  BSSY B0, `(.L_x_0) ;  /* 0x000000f000007945 */ /* 0x000fe20003800000 */
[--C-:B0-----:R-:W-:Y:S02]  /*0050*/  SHF.R.U32.HI R2, RZ, 0x5, R4.reuse ;  /* 0x00000005ff027819 */ /* 0x101fe40000011604 */
[----:B------:R-:W-:-:S03]  /*0060*/  SHF.R.U32.HI R7, RZ, 0x7, R4 ;  /* 0x00000007ff077819 */ /* 0x000fc60000011604 */
[----:B------:R-:W0:Y:S04]  /*0070*/  SHFL.IDX PT, R5, R2, RZ, 0x1f ;  /* 0x00001fff02057589 */ /* 0x000e2800000e0000 */
[----:B------:R1:W2:Y:S01]  /*0080*/  SHFL.IDX PT, R10, R7, RZ, 0x1f ;  /* 0x00001fff070a7589 */ /* 0x0002a200000e0000 */
[----:B0-----:R-:W-:-:S13]  /*0090*/  ISETP.NE.OR P0, PT, R5, RZ, !P0 ;  /* 0x000000ff0500720c */ /* 0x001fda0004705670 */
[----:B-12---:R-:W-:Y:S05]  /*00a0*/  @P0 BRA `(.L_x_1) ;  /* 0x0000000000200947 */ /* 0x006fea0003800000 */
[----:B------:R-:W-:Y:S02]  /*00b0*/  ULDC.64 UR4, c[0x0][0x198] ;  /* 0x0000660000047ab9 */ /* 0x000fe40000000a00 */
[----:B------:R-:W-:Y:S02]  /*00c0*/  UIADD3 UR6, UP0, UR4, 0xf0, URZ ;  /* 0x000000f004067890 */ /* 0x000fe4000ff1e03f */
[----:B------:R-:W-:Y:S02]  /*00d0*/  UIADD3 UR4, UP1, UR4, 0x1f0, URZ ;  /* 0x000001f004047890 */ /* 0x000fe4000ff3e03f */
[----:B------:R-:W-:Y:S02]  /*00e0*/  UIADD3.X UR7, URZ, UR5, URZ, UP0, !UPT ;  /* 0x000000053f077290 */ /* 0x000fe400087fe43f */
[----:B------:R-:W-:-:S07]  /*00f0*/  UIADD3.X UR5, URZ, UR5, URZ, UP1, !UPT ;  /* 0x000000053f057290 */ /* 0x000fce0008ffe43f */
[----:B------:R0:W-:Y:S02]  /*0100*/  UTMACCTL.PF [UR6] ;  /* 0x00000000060079b9 */ /* 0x0001e40008040000 */
[----:B------:R0:W-:Y:S02]  /*0110*/  UTMACCTL.PF [UR4] ;  /* 0x00000000040079b9 */ /* 0x0001e40008040000 */
[----:B0-----:R-:W-:Y:S01]  /*0120*/  NOP ;  /* 0x0000000000007918 */ /* 0x001fe20000000000 */
.L_x_1:
[----:B------:R-:W-:Y:S05]  /*0130*/  BSYNC B0 ;  /* 0x0000000000007941 */ /* 0x000fea0003800000 */
.L_x_0:
[----:B------:R-:W0:Y:S01]  /*0140*/  SHFL.IDX PT, R8, R2, RZ, 0x1f ;  /* 0x00001fff02087589 */ /* 0x000e2200000e0000 */
[----:B------:R-:W-:-:S04]  /*0150*/  SHF.R.S32.HI R3, RZ, 0x1f, R4 ;  /* 0x0000001fff037819 */ /* 0x000fc80000011404 */
[----:B------:R-:W-:Y:S02]  /*0160*/  LEA.HI R3, R3, R4, RZ, 0x7 ;  /* 0x0000000403037211 */ /* 0x000fe400078f38ff */
[----:B0-----:R-:W-:-:S13]  /*0170*/  ISETP.NE.AND P0, PT, R8, RZ, PT ;  /* 0x000000ff0800720c */ /* 0x001fda0003f05270 */
[----:B------:R-:W-:Y:S05]  /*0180*/  @P0 BRA `(.L_x_2) ;  /* 0x0000000000500947 */ /* 0x000fea0003800000 */
[----:B------:R-:W0:Y:S01]  /*0190*/  S2UR UR8, SR_CgaCtaId ;  /* 0x00000000000879c3 */ /* 0x000e220000008800 */
[----:B------:R-:W-:Y:S01]  /*01a0*/  UMOV UR4, 0x400 ;  /* 0x0000040000047882 */ /* 0x000fe20000000000 */
[----:B------:R-:W-:Y:S01]  /*01b0*/  UMOV UR5, 0x1 ;  /* 0x0000000100057882 */ /* 0x000fe20000000000 */
[----:B------:R-:W-:Y:S01]  /*01c0*/  UMOV UR6, 0x2 ;  /* 0x0000000200067882 */ /* 0x000fe20000000000 */
[----:B------:R-:W-:Y:S01]  /*01d0*/  ELECT P0, URZ, PT ;  /* 0x00000000003f782f */ /* 0x000fe20003800000 */
[----:B------:R-:W-:-:S04]  /*01e0*/  UIADD3 UR6, -UR6, 0x100000, URZ ;  /* 0x0010000006067890 */ /* 0x000fc8000fffe13f */
[----:B------:R-:W-:Y:S02]  /*01f0*/  USHF.L.U32 UR7, UR6, 0xb, URZ ;  /* 0x0000000b06077899 */ /* 0x000fe4000800063f */
[----:B------:R-:W-:Y:S02]  /*0200*/  USHF.L.U32 UR6, UR6, 0x1, URZ ;  /* 0x0000000106067899 */ /* 0x000fe4000800063f */
[----:B0-----:R-:W-:Y:S02]  /*0210*/  ULEA UR8, UR8, UR4, 0x18 ;  /* 0x0000000408087291 */ /* 0x001fe4000f8ec03f */
[----:B------:R-:W-:-:S04]  /*0220*/  UIADD3 UR4, -UR5, 0x100000, URZ ;  /* 0x0010000005047890 */ /* 0x000fc8000fffe13f */
[----:B------:R-:W-:Y:S02]  /*0230*/  USHF.L.U32 UR5, UR4, 0xb, URZ ;  /* 0x0000000b04057899 */ /* 0x000fe4000800063f */
[----:B------:R-:W-:Y:S01]  /*0240*/  USHF.L.U32 UR4, UR4, 0x1, URZ ;  /* 0x0000000104047899 */ /* 0x000fe2000800063f */
[----:B------:R-:W0:Y:S11]  /*0250*/  FENCE.VIEW.ASYNC.S ;  /* 0x00000000000073c6 */ /* 0x000e360000000000 */
[----:B0-----:R0:W1:Y:S01]  /*0260*/  SYNCS.EXCH.64 URZ, [UR8], UR4 ;  /* 0x00000004083f75b2 */ /* 0x0010620008000100 */
[----:B------:R0:W2:Y:S01]  /*0270*/  SYNCS.EXCH.64 URZ, [UR8+0x18], UR6 ;  /* 0x00001806083f75b2 */ /* 0x0000a20008000100 */
[----:B------:R0:W3:Y:S01]  /*0280*/  SYNCS.EXCH.64 URZ, [UR8+0x8], UR4 ;  /* 0x00000804083f75b2 */ /* 0x0000e20008000100 */
[----:B------:R0:W4:Y:S01]  /*0290*/  SYNCS.EXCH.64 URZ, [UR8+0x20], UR6 ;  /* 0x00002006083f75b2 */ /* 0x0001220008000100 */
[----:B------:R0:W0:Y:S01]  /*02a0*/  SYNCS.EXCH.64 URZ, [UR8+0x10], UR4 ;  /* 0x00001004083f75b2 */ /* 0x0000220008000100 */
[----:B------:R0:W0:Y:S01]  /*02b0*/  SYNCS.EXCH.64 URZ, [UR8+0x28], UR6 ;  /* 0x00002806083f75b2 */ /* 0x0000220008000100 */
[----:B------:R-:W-:Y:S01]  /*02c0*/  NOP ;  /* 0x0000000000007918 */ /* 0x000fe20000000000 */
.L_x_2:
[----:B------:R-:W5:Y:S01]  /*02d0*/  SHFL.IDX PT, R13, R2, RZ, 0x1f ;  /* 0x00001fff020d7589 */ /* 0x000f6200000e0000 */
[----:B------:R-:W1:Y:S01]  /*02e0*/  S2UR UR12, SR_CTAID.X ;  /* 0x00000000000c79c3 */ /* 0x000e620000002500 */
[----:B------:R-:W-:Y:S02]  /*02f0*/  LOP3.LUT R3, R3, 0xffffff80, RZ, 0xc0, !PT ;  /* 0xffffff8003037812 */ /* 0x000fe400078ec0ff */
[----:B------:R-:W-:Y:S01]  /*0300*/  ELECT P0, URZ, PT ;  /* 0x00000000003f782f */ /* 0x000fe20003800000 */
[----:B------:R2:W3:Y:S01]  /*0310*/  SHFL.IDX PT, R12, R2, RZ, 0x1f ;  /* 0x00001fff020c7589 */ /* 0x0004e200000e0000 */
[----:B------:R-:W-:Y:S01]  /*0320*/  ELECT P1, URZ, PT ;  /* 0x00000000003f782f */ /* 0x000fe20003820000 */
[----:B------:R-:W-:Y:S01]  /*0330*/  NOP ;  /* 0x0000000000007918 */ /* 0x000fe20000000000 */
[----:B------:R-:W-:Y:S01]  /*0340*/  IMAD.IADD R3, R4, 0x1, -R3 ;  /* 0x0000000104037824 */ /* 0x000fe200078e0a03 */
[----:B------:R-:W4:Y:S01]  /*0350*/  S2R R6, SR_CTAID.Y ;  /* 0x0000000000067919 */ /* 0x000f220000002600 */
[----:B0-----:R-:W-:Y:S01]  /*0360*/  ULDC UR4, c[0x0][0x150] ;  /* 0x0000540000047ab9 */ /* 0x001fe20000000800 */
[----:B------:R-:W0:Y:S01]  /*0370*/  LDC R14, c[0x0][0x144] ;  /* 0x00005100ff0e7b82 */ /* 0x000e220000000800 */
[----:B------:R-:W-:Y:S01]  /*0380*/  UMOV UR11, 0x80 ;  /* 0x00000080000b7882 */ /* 0x000fe20000000000 */
[----:B------:R-:W-:Y:S01]  /*0390*/  SHF.R.S32.HI R0, RZ, 0x1f, R3 ;  /* 0x0000001fff007819 */ /* 0x000fe20000011403 */
[----:B------:R-:W-:Y:S01]  /*03a0*/  NOP ;  /* 0x0000000000007918 */ /* 0x000fe20000000000 */
[C---:B------:R-:W-:Y:S01]  /*03b0*/  VIADD R35, R10.reuse, 0xffffffff ;  /* 0xffffffff0a237836 */ /* 0x040fe20000000000 */
[----:B------:R-:W-:Y:S01]  /*03c0*/  ISETP.NE.AND P4, PT, R10, RZ, PT ;  /* 0x000000ff0a00720c */ /* 0x000fe20003f85270 */
[----:B------:R-:W-:Y:S01]  /*03d0*/  IMAD.MOV.U32 R153, RZ, RZ, 0x1 ;  /* 0x00000001ff997424 */ /* 0x000fe200078e00ff */
[----:B------:R-:W-:Y:S01]  /*03e0*/  LEA.HI R9, R0, R3, RZ, 0x3 ;  /* 0x0000000300097211 */ /* 0x000fe200078f18ff */
[----:B------:R-:W0:Y:S01]  /*03f0*/  LDC R15, c[0x0][0x140] ;  /* 0x00005000ff0f7b82 */ /* 0x000e220000000800 */
[----:B------:R-:W-:-:S02]  /*0400*/  ISETP.GE.U32.AND P6, PT, R35, 0x2, PT ;  /* 0x000000022300780c */ /* 0x000fc40003fc6070 */
[--C-:B------:R-:W-:Y:S02]  /*0410*/  SHF.R.S32.HI R11, RZ, 0x3, R9.reuse ;  /* 0x00000003ff0b7819 */ /* 0x100fe40000011409 */
[----:B--2---:R-:W-:Y:S02]  /*0420*/  SHF.R.S32.HI R2, RZ, 0x1f, R9 ;  /* 0x0000001fff027819 */ /* 0x004fe40000011409 */
[----:B------:R-:W-:Y:S01]  /*0430*/  SHF.R.S32.HI R9, RZ, 0x1f, R8 ;  /* 0x0000001fff097819 */ /* 0x000fe20000011408 */
[----:B------:R-:W2:Y:S01]  /*0440*/  LDC R25, c[0x0][0x148] ;  /* 0x00005200ff197b82 */ /* 0x000ea20000000800 */
[----:B-----5:R-:W-:Y:S02]  /*0450*/  ISETP.NE.OR P0, PT, R13, RZ, !P0 ;  /* 0x000000ff0d00720c */ /* 0x020fe40004705670 */
[----:B-1----:R-:W-:Y:S02]  /*0460*/  I2FP.F32.U32 R13, UR12 ;  /* 0x0000000c000d7c45 */ /* 0x002fe40008201000 */
[----:B------:R-:W-:-:S02]  /*0470*/  LEA.HI R2, R2, R11, RZ, 0x2 ;  /* 0x0000000b02027211 */ /* 0x000fc400078f10ff */
[----:B------:R-:W-:Y:S01]  /*0480*/  LEA.HI R9, R9, R8, RZ, 0x2 ;  /* 0x0000000809097211 */ /* 0x000fe200078f10ff */
[----:B------:R-:W-:Y:S01]  /*0490*/  FMUL R13, R13, UR4 ;  /* 0x000000040d0d7c20 */ /* 0x000fe20008400000 */
[----:B---3--:R-:W-:Y:S01]  /*04a0*/  ISETP.NE.OR P1, PT, R12, RZ, !P1 ;  /* 0x000000ff0c00720c */ /* 0x008fe20004f25670 */
[----:B------:R-:W-:Y:S01]  /*04b0*/  ULDC UR4, c[0x0][0x154] ;  /* 0x0000550000047ab9 */ /* 0x000fe20000000800 */
[----:B------:R-:W-:Y:S02]  /*04c0*/  LOP3.LUT R12, R2, 0xfffffffc, RZ, 0xc0, !PT ;  /* 0xfffffffc020c7812 */ /* 0x000fe400078ec0ff */
[----:B------:R-:W-:Y:S01]  /*04d0*/  LOP3.LUT R9, R9, 0x3ffffffc, RZ, 0xc0, !PT ;  /* 0x3ffffffc09097812 */ /* 0x000fe200078ec0ff */
[----:B------:R-:W1:Y:S01]  /*04e0*/  F2I.U32.TRUNC.NTZ R13, R13 ;  /* 0x0000000d000d7305 */ /* 0x000e62000020f000 */
[----:B------:R-:W-:Y:S01]  /*04f0*/  SHF.R.S32.HI R2, RZ, 0x1f, R5 ;  /* 0x0000001fff027819 */ /* 0x000fe20000011405 */
[----:B------:R-:W-:Y:S01]  /*0500*/  IMAD.IADD R12, R11, 0x1, -R12 ;  /* 0x000000010b0c7824 */ /* 0x000fe200078e0a0c */
[----:B------:R-:W-:Y:S01]  /*0510*/  VOTEU.ALL UP1, P0 ;  /* 0x00000000003f7886 */ /* 0x000fe20000020000 */
[----:B------:R-:W-:Y:S01]  /*0520*/  IMAD.IADD R9, R8, 0x1, -R9 ;  /* 0x0000000108097824 */ /* 0x000fe200078e0a09 */
[----:B------:R-:W-:Y:S01]  /*0530*/  LEA.HI R2, R2, R5, RZ, 0x2 ;  /* 0x0000000502027211 */ /* 0x000fe200078f10ff */
[----:B------:R-:W-:Y:S01]  /*0540*/  VOTEU.ALL UP0, P0 ;  /* 0x00000000003f7886 */ /* 0x000fe20000000000 */
[----:B----4-:R-:W-:Y:S01]  /*0550*/  I2FP.F32.U32 R8, R6 ;  /* 0x0000000600087245 */ /* 0x010fe20000201000 */
[----:B------:R-:W-:Y:S01]  /*0560*/  IMAD R9, R9, 0x4, R12 ;  /* 0x0000000409097824 */ /* 0x000fe200078e020c */
[----:B------:R-:W-:Y:S01]  /*0570*/  LOP3.LUT R2, R2, 0xfffffffc, RZ, 0xc0, !PT ;  /* 0xfffffffc02027812 */ /* 0x000fe200078ec0ff */
[----:B------:R-:W-:Y:S01]  /*0580*/  VOTEU.ALL UP2, P1 ;  /* 0x00000000003f7886 */ /* 0x000fe20000840000 */
[----:B------:R-:W3:Y:S01]  /*0590*/  @!UP1 S2UR UR7, SR_CgaCtaId ;  /* 0x00000000000799c3 */ /* 0x000ee20000008800 */
[----:B------:R-:W-:Y:S01]  /*05a0*/  FMUL R8, R8, UR4 ;  /* 0x0000000408087c20 */ /* 0x000fe20008400000 */
[----:B------:R-:W-:Y:S01]  /*05b0*/  IMAD.SHL.U32 R152, R9, 0x4, RZ ;  /* 0x0000000409987824 */ /* 0x000fe200078e00ff */
[----:B------:R-:W-:Y:S01]  /*05c0*/  UMOV UR4, 0x20 ;  /* 0x0000002000047882 */ /* 0x000fe20000000000 */
[----:B------:R-:W-:Y:S01]  /*05d0*/  IMAD.IADD R5, R5, 0x1, -R2 ;  /* 0x0000000105057824 */ /* 0x000fe200078e0a02 */
[----:B------:R-:W-:Y:S01]  /*05e0*/  LEA.HI R2, R9, R9, RZ, 0x1 ;  /* 0x0000000909027211 */ /* 0x000fe200078f08ff */
[----:B-1----:R-:W-:Y:S01]  /*05f0*/  IMAD.MOV R13, RZ, RZ, -R13 ;  /* 0x000000ffff0d7224 */ /* 0x002fe200078e0a0d */
[----:B------:R-:W1:Y:S01]  /*0600*/  F2I.U32.TRUNC.NTZ R8, R8 ;  /* 0x0000000800087305 */ /* 0x000e62000020f000 */
[----:B------:R-:W4:Y:S01]  /*0610*/  @!UP2 S2UR UR10, SR_CgaCtaId ;  /* 0x00000000000aa9c3 */ /* 0x000f220000008800 */
[----:B------:R-:W-:Y:S01]  /*0620*/  LOP3.LUT R2, R2, 0xfffffffe, RZ, 0xc0, !PT ;  /* 0xfffffffe02027812 */ /* 0x000fe200078ec0ff */
[----:B0-----:R-:W-:Y:S01]  /*0630*/  IMAD R21, R14, R13, UR12 ;  /* 0x0000000c0e157e24 */ /* 0x001fe2000f8e020d */
[----:B------:R-:W-:Y:S01]  /*0640*/  @!UP1 UMOV UR6, 0x400 ;  /* 0x0000040000069882 */ /* 0x000fe20000000000 */
[----:B------:R-:W-:-:S04]  /*0650*/  @!UP1 UIADD3 UR4, -UR4, 0x100000, URZ ;  /* 0x0010000004049890 */ /* 0x000fc8000fffe13f */
[----:B------:R-:W-:Y:S02]  /*0660*/  @!UP1 USHF.L.U32 UR5, UR4, 0xb, URZ ;  /* 0x0000000b04059899 */ /* 0x000fe4000800063f */
[----:B------:R-:W-:Y:S01]  /*0670*/  @!UP1 USHF.L.U32 UR4, UR4, 0x1, URZ ;  /* 0x0000000104049899 */ /* 0x000fe2000800063f */
[C---:B------:R-:W-:Y:S01]  /*0680*/  LOP3.LUT R152, R9.reuse, 0xc, R152, 0x78, !PT ;  /* 0x0000000c09987812 */ /* 0x040fe200078e7898 */
[----:B------:R-:W-:Y:S01]  /*0690*/  IMAD.IADD R2, R9, 0x1, -R2 ;  /* 0x0000000109027824 */ /* 0x000fe200078e0a02 */
[----:B------:R-:W-:Y:S01]  /*06a0*/  @!UP2 UMOV UR9, 0x400 ;  /* 0x000004000009a882 */ /* 0x000fe20000000000 */
[----:B------:R-:W-:Y:S01]  /*06b0*/  VOTEU.ALL UP3, P1 ;  /* 0x00000000003f7886 */ /* 0x000fe20000860000 */
[----:B------:R-:W-:Y:S01]  /*06c0*/  VOTEU.ALL UP4, P1 ;  /* 0x00000000003f7886 */ /* 0x000fe20000880000 */
[----:B------:R-:W-:Y:S01]  /*06d0*/  VOTEU.ALL UP5, P1 ;  /* 0x00000000003f7886 */ /* 0x000fe200008a0000 */
[----:B------:R-:W-:Y:S01]  /*06e0*/  ISETP.NE.AND P3, PT, R2, R21, PT ;  /* 0x000000150200720c */ /* 0x000fe20003f65270 */
[----:B------:R0:W0:Y:S01]  /*06f0*/  SHFL.IDX PT, R14, R7, RZ, 0x1f ;  /* 0x00001fff070e7589 */ /* 0x00002200000e0000 */
[----:B------:R-:W-:Y:S01]  /*0700*/  ISETP.EQ.U32.AND P2, PT, R15, 0x1, PT ;  /* 0x000000010f00780c */ /* 0x000fe20003f42070 */
[----:B-1----:R-:W-:Y:S01]  /*0710*/  IMAD.MOV R20, RZ, RZ, -R8 ;  /* 0x000000ffff147224 */ /* 0x002fe200078e0a08 */
[----:B---3--:R-:W-:-:S02]  /*0720*/  @!UP1 ULEA UR8, UR7, UR6, 0x18 ;  /* 0x0000000607089291 */ /* 0x008fc4000f8ec03f */
[----:B------:R-:W-:-:S04]  /*0730*/  @!UP2 UIADD3 UR6, -UR11, 0x100000, URZ ;  /* 0x001000000b06a890 */ /* 0x000fc8000fffe13f */
[----:B------:R-:W-:Y:S02]  /*0740*/  @!UP2 USHF.L.U32 UR7, UR6, 0xb, URZ ;  /* 0x0000000b0607a899 */ /* 0x000fe4000800063f */
[----:B------:R-:W-:Y:S01]  /*0750*/  @!UP2 USHF.L.U32 UR6, UR6, 0x1, URZ ;  /* 0x000000010606a899 */ /* 0x000fe2000800063f */
[----:B--2---:R-:W-:Y:S01]  /*0760*/  IMAD R9, R25, R20, R6 ;  /* 0x0000001419097224 */ /* 0x004fe200078e0206 */
[----:B------:R-:W-:Y:S01]  /*0770*/  VOTEU.ALL UP1, P0 ;  /* 0x00000000003f7886 */ /* 0x000fe20000020000 */
[----:B------:R-:W-:Y:S01]  /*0780*/  LOP3.LUT P0, RZ, R3, 0x7, RZ, 0xc0, !PT ;  /* 0x0000000703ff7812 */ /* 0x000fe2000780c0ff */
[----:B----4-:R-:W-:Y:S01]  /*0790*/  @!UP2 ULEA UR9, UR10, UR9, 0x18 ;  /* 0x000000090a09a291 */ /* 0x010fe2000f8ec03f */
[----:B------:R-:W-:Y:S01]  /*07a0*/  @P3 LEA.HI R2, R152, R152, RZ, 0x1 ;  /* 0x0000009898023211 */ /* 0x000fe200078f08ff */
[----:B------:R-:W-:Y:S01]  /*07b0*/  VOTEU.ALL UP2, P1 ;  /* 0x00000000003f7886 */ /* 0x000fe20000840000 */
[----:B------:R-:W-:Y:S01]  /*07c0*/  ISETP.NE.AND P1, PT, R5, 0x3, PT ;  /* 0x000000030500780c */ /* 0x000fe20003f25270 */
[----:B------:R-:W1:Y:S02]  /*07d0*/  FENCE.VIEW.ASYNC.S ;  /* 0x00000000000073c6 */ /* 0x000e640000000000 */
[----:B-1----:R1:W2:Y:S01]  /*07e0*/  @!UP0 SYNCS.EXCH.64 URZ, [UR8+0x60], UR4 ;  /* 0x00006004083f85b2 */ /* 0x0022a20008000100 */
[----:B------:R-:W-:-:S02]  /*07f0*/  @P3 SHF.R.S32.HI R2, RZ, 0x1, R2 ;  /* 0x00000001ff023819 */ /* 0x000fc40000011402 */
[----:B------:R-:W-:Y:S02]  /*0800*/  ISETP.EQ.OR P1, PT, R5, RZ, !P1 ;  /* 0x000000ff0500720c */ /* 0x000fe40004f22670 */
[----:B------:R-:W-:Y:S02]  /*0810*/  @P3 ISETP.NE.AND P5, PT, R2, R9, PT ;  /* 0x000000090200320c */ /* 0x000fe40003fa5270 */
[----:B------:R-:W-:Y:S02]  /*0820*/  ISETP.LT.U32.AND P0, PT, R152, 0x2, !P0 ;  /* 0x000000029800780c */ /* 0x000fe40004701070 */
[----:B------:R-:W-:Y:S02]  /*0830*/  ISETP.EQ.AND P1, PT, R10, RZ, P1 ;  /* 0x000000ff0a00720c */ /* 0x000fe40000f22270 */
[----:B------:R-:W-:Y:S02]  /*0840*/  SEL R2, RZ, 0x1, !P0 ;  /* 0x00000001ff027807 */ /* 0x000fe40004000000 */
[----:B------:R-:W-:-:S02]  /*0850*/  @P3 SEL R153, RZ, 0x1, P5 ;  /* 0x00000001ff993807 */ /* 0x000fc40002800000 */
[----:B------:R-:W-:Y:S01]  /*0860*/  SEL R16, RZ, 0x1, !P1 ;  /* 0x00000001ff107807 */ /* 0x000fe20004800000 */
[----:B------:R1:W3:Y:S01]  /*0870*/  @!UP1 SYNCS.EXCH.64 URZ, [UR8+0x68], UR4 ;  /* 0x00006804083f95b2 */ /* 0x0002e20008000100 */
[----:B------:R-:W-:Y:S01]  /*0880*/  NOP ;  /* 0x0000000000007918 */ /* 0x000fe20000000000 */
[----:B------:R-:W-:Y:S02]  /*0890*/  LOP3.LUT R153, R153, R2, RZ, 0xc0, !PT ;  /* 0x0000000299997212 */ /* 0x000fe400078ec0ff */
[----:B------:R-:W-:Y:S01]  /*08a0*/  SEL R16, R16, 0x2, P6 ;  /* 0x0000000210107807 */ /* 0x000fe20003000000 */
[----:B------:R1:W4:Y:S01]  /*08b0*/  @!UP2 SYNCS.EXCH.64 URZ, [UR9+0x40], UR6 ;  /* 0x00004006093fa5b2 */ /* 0x0003220008000100 */
[----:B------:R1:W0:Y:S01]  /*08c0*/  @!UP3 SYNCS.EXCH.64 URZ, [UR9+0x48], UR6 ;  /* 0x00004806093fb5b2 */ /* 0x0002220008000100 */
[----:B------:R1:W0:Y:S01]  /*08d0*/  @!UP4 SYNCS.EXCH.64 URZ, [UR9+0x50], UR6 ;  /* 0x00005006093fc5b2 */ /* 0x0002220008000100 */
[----:B------:R1:W0:Y:S01]  /*08e0*/  @!UP5 SYNCS.EXCH.64 URZ, [UR9+0x58], UR6 ;  /* 0x00005806093fd5b2 */ /* 0x0002220008000100 */
[----:B------:R-:W-:Y:S01]  /*08f0*/  NOP ;  /* 0x0000000000007918 */ /* 0x000fe20000000000 */
[----:B-12---:R-:W-:Y:S05]  /*0900*/  @!P2 BRA `(.L_x_3) ;  /* 0x000000000008a947 */ /* 0x006fea0003800000 */
[----:B0--34-:R-:W-:Y:S01]  /*0910*/  UCGABAR_ARV ;  /* 0x00000000000079c7 */ /* 0x019fe20008000000 */
[----:B------:R-:W-:Y:S05]  /*0920*/  BRA `(.L_x_4) ;  /* 0x0000000000047947 */ /* 0x000fea0003800000 */
.L_x_3:
[----:B0--34-:R-:W-:Y:S01]  /*0930*/  NOP ;  /* 0x0000000000007918 */ /* 0x019fe20000000000 */
.L_x_4:
[----:B------:R-:W-:Y:S01]  /*0940*/  ULDC.64 UR4, c[0x0][0x598] ;  /* 0x0001660000047ab9 */ /* 0x000fe20000000a00 */
[----:B------:R-:W-:Y:S01]  /*0950*/  ULDC.64 UR38, c[0x0][0x208] ;  /* 0x0000820000267ab9 */ /* 0x000fe20000000a00 */
[----:B------:R-:W-:-:S04]  /*0960*/  ISETP.NE.U32.AND P0, PT, RZ, UR4, PT ;  /* 0x00000004ff007c0c */ /* 0x000fc8000bf05070 */
[----:B------:R-:W-:-:S13]  /*0970*/  ISETP.NE.AND.EX P0, PT, RZ, UR5, PT, P0 ;  /* 0x00000005ff007c0c */ /* 0x000fda000bf05300 */
[----:B------:R-:W-:Y:S05]  /*0980*/  @!P0 BRA `(.L_x_5) ;  /* 0x00000000001c8947 */ /* 0x000fea0003800000 */
[----:B------:R-:W0:Y:S02]  /*0990*/  LDC.64 R8, c[0x0][0x598] ;  /* 0x00016600ff087b82 */ /* 0x000e240000000a00 */
[----:B0-----:R-:W2:Y:S02]  /*09a0*/  LDG.E.64 R8, desc[UR38][R8.64] ;  /* 0x0000002608087981 */ /* 0x001ea4000c1e1b00 */
[----:B--2---:R-:W-:-:S04]  /*09b0*/  ISETP.NE.U32.AND P0, PT, R8, RZ, PT ;  /* 0x000000ff0800720c */ /* 0x004fc80003f05070 */
[----:B------:R-:W-:-:S13]  /*09c0*/  ISETP.NE.AND.EX P0, PT, R9, RZ, PT, P0 ;  /* 0x000000ff0900720c */ /* 0x000fda0003f05300 */
[----:B------:R-:W-:Y:S05]  /*09d0*/  @!P0 BRA `(.L_x_5) ;  /* 0x0000000000088947 */ /* 0x000fea0003800000 */
[----:B------:R0:W5:Y:S01]  /*09e0*/  LD.E R154, desc[UR38][R8.64] ;  /* 0x00000026089a7980 */ /* 0x000162000c101900 */
[----:B------:R-:W-:Y:S05]  /*09f0*/  BRA `(.L_x_6) ;  /* 0x0000000000247947 */ /* 0x000fea0003800000 */
.L_x_5:
[----:B------:R-:W-:Y:S02]  /*0a00*/  ULDC.64 UR4, c[0x0][0x588] ;  /* 0x0001620000047ab9 */ /* 0x000fe40000000a00 */
[----:B------:R-:W-:-:S04]  /*0a10*/  ISETP.NE.U32.AND P0, PT, RZ, UR4, PT ;  /* 0x00000004ff007c0c */ /* 0x000fc8000bf05070 */
[----:B------:R-:W-:-:S13]  /*0a20*/  ISETP.NE.AND.EX P0, PT, RZ, UR5, PT, P0 ;  /* 0x00000005ff007c0c */ /* 0x000fda000bf05300 */
[----:B------:R-:W-:Y:S05]  /*0a30*/  @!P0 BRA `(.L_x_7) ;  /* 0x00000000000c8947 */ /* 0x000fea0003800000 */
[----:B------:R-:W0:Y:S02]  /*0a40*/  LDC.64 R154, c[0x0][0x588] ;  /* 0x00016200ff9a7b82 */ /* 0x000e240000000a00 */
[----:B0-----:R1:W5:Y:S01]  /*0a50*/  LDG.E R154, desc[UR38][R154.64] ;  /* 0x000000269a9a7981 */ /* 0x001362000c1e1900 */
[----:B------:R-:W-:Y:S05]  /*0a60*/  BRA `(.L_x_6) ;  /* 0x0000000000087947 */ /* 0x000fea0003800000 */
.L_x_7:
[----:B------:R-:W-:Y:S02]  /*0a70*/  ULDC UR4, c[0x0][0x580] ;  /* 0x0001600000047ab9 */ /* 0x000fe40000000800 */
[----:B------:R-:W-:-:S07]  /*0a80*/  IMAD.U32 R154, RZ, RZ, UR4 ;  /* 0x00000004ff9a7e24 */ /* 0x000fce000f8e00ff */
.L_x_6:
[----:B------:R-:W-:Y:S02]  /*0a90*/  ULDC.64 UR4, c[0x0][0x5a0] ;  /* 0x0001680000047ab9 */ /* 0x000fe40000000a00 */
[----:B------:R-:W-:-:S04]  /*0aa0*/  ISETP.NE.U32.AND P0, PT, RZ, UR4, PT ;  /* 0x00000004ff007c0c */ /* 0x000fc8000bf05070 */
[----:B------:R-:W-:-:S13]  /*0ab0*/  ISETP.NE.AND.EX P0, PT, RZ, UR5, PT, P0 ;  /* 0x00000005ff007c0c */ /* 0x000fda000bf05300 */
[----:B------:R-:W-:Y:S05]  /*0ac0*/  @!P0 BRA `(.L_x_8) ;  /* 0x00000000001c8947 */ /* 0x000fea0003800000 */
[----:B0-----:R-:W0:Y:S02]  /*0ad0*/  LDC.64 R8, c[0x0][0x5a0] ;  /* 0x00016800ff087b82 */ /* 0x001e240000000a00 */
[----:B0-----:R-:W2:Y:S02]  /*0ae0*/  LDG.E.64 R8, desc[UR38][R8.64] ;  /* 0x0000002608087981 */ /* 0x001ea4000c1e1b00 */
[----:B--2---:R-:W-:-:S04]  /*0af0*/  ISETP.NE.U32.AND P0, PT, R8, RZ, PT ;  /* 0x000000ff0800720c */ /* 0x004fc80003f05070 */
[----:B------:R-:W-:-:S13]  /*0b00*/  ISETP.NE.AND.EX P0, PT, R9, RZ, PT, P0 ;  /* 0x000000ff0900720c */ /* 0x000fda0003f05300 */
[----:B------:R-:W-:Y:S05]  /*0b10*/  @!P0 BRA `(.L_x_8) ;  /* 0x0000000000088947 */ /* 0x000fea0003800000 */
[----:B-1----:R0:W5:Y:S01]  /*0b20*/  LD.E R155, desc[UR38][R8.64] ;  /* 0x00000026089b7980 */ /* 0x002162000c101900 */
[----:B------:R-:W-:Y:S05]  /*0b30*/  BRA `(.L_x_9) ;  /* 0x0000000000247947 */ /* 0x000fea0003800000 */
.L_x_8:
[----:B------:R-:W-:Y:S02]  /*0b40*/  ULDC.64 UR4, c[0x0][0x590] ;  /* 0x0001640000047ab9 */ /* 0x000fe40000000a00 */
[----:B------:R-:W-:-:S04]  /*0b50*/  ISETP.NE.U32.AND P0, PT, RZ, UR4, PT ;  /* 0x00000004ff007c0c */ /* 0x000fc8000bf05070 */
[----:B------:R-:W-:-:S13]  /*0b60*/  ISETP.NE.AND.EX P0, PT, RZ, UR5, PT, P0 ;  /* 0x00000005ff007c0c */ /* 0x000fda000bf05300 */
[----:B------:R-:W-:Y:S05]  /*0b70*/  @!P0 BRA `(.L_x_10) ;  /* 0x00000000000c8947 */ /* 0x000fea0003800000 */
[----:B0-----:R-:W1:Y:S02]  /*0b80*/  LDC.64 R8, c[0x0][0x590] ;  /* 0x00016400ff087b82 */ /* 0x001e640000000a00 */
[----:B-1----:R1:W5:Y:S01]  /*0b90*/  LDG.E R155, desc[UR38][R8.64] ;  /* 0x00000026089b7981 */ /* 0x002362000c1e1900 */
[----:B------:R-:W-:Y:S05]  /*0ba0*/  BRA `(.L_x_9) ;  /* 0x0000000000087947 */ /* 0x000fea0003800000 */
.L_x_10:
[----:B------:R-:W-:Y:S02]  /*0bb0*/  ULDC UR4, c[0x0][0x584] ;  /* 0x0001610000047ab9 */ /* 0x000fe40000000800 */
[----:B-1----:R-:W-:-:S07]  /*0bc0*/  IMAD.U32 R155, RZ, RZ, UR4 ;  /* 0x00000004ff9b7e24 */ /* 0x002fce000f8e00ff */
.L_x_9:
[----:B------:R-:W2:Y:S01]  /*0bd0*/  LDC R2, c[0x0][0x65c] ;  /* 0x00019700ff027b82 */ /* 0x000ea20000000800 */
[----:B------:R-:W-:Y:S01]  /*0be0*/  ULDC UR6, c[0x0][0x28c] ;  /* 0x0000a30000067ab9 */ /* 0x000fe20000000800 */
[----:B------:R-:W-:Y:S01]  /*0bf0*/  ISETP.NE.AND P0, PT, R10, 0x2, PT ;  /* 0x000000020a00780c */ /* 0x000fe20003f05270 */
[----:B------:R-:W-:Y:S01]  /*0c00*/  UIADD3 UR6, UR6, 0x7f, URZ ;  /* 0x0000007f06067890 */ /* 0x000fe2000fffe03f */
[----:B01----:R-:W-:Y:S01]  /*0c10*/  IMAD.U32 R8, RZ, RZ, UR12 ;  /* 0x0000000cff087e24 */ /* 0x003fe2000f8e00ff */
[----:B------:R-:W-:Y:S01]  /*0c20*/  UMOV UR36, URZ ;  /* 0x0000003f00247c82 */ /* 0x000fe20008000000 */
[----:B------:R-:W-:Y:S01]  /*0c30*/  IMAD.MOV.U32 R9, RZ, RZ, RZ ;  /* 0x000000ffff097224 */ /* 0x000fe200078e00ff */
[----:B------:R-:W-:Y:S01]  /*0c40*/  USHF.R.S32.HI UR7, URZ, 0x1f, UR6 ;  /* 0x0000001f3f077899 */ /* 0x000fe20008011406 */
[----:B------:R-:W-:Y:S01]  /*0c50*/  UMOV UR40, URZ ;  /* 0x0000003f00287c82 */ /* 0x000fe20008000000 */
[----:B------:R-:W-:Y:S02]  /*0c60*/  ULDC.64 UR8, c[0x0][0x650] ;  /* 0x0001940000087ab9 */ /* 0x000fe40000000a00 */
[----:B------:R-:W-:-:S04]  /*0c70*/  ULEA.HI UR7, UR7, UR6, URZ, 0x7 ;  /* 0x0000000607077291 */ /* 0x000fc8000f8f383f */
[----:B------:R-:W-:Y:S01]  /*0c80*/  USHF.R.S32.HI UR37, URZ, 0x7, UR7 ;  /* 0x000000073f257899 */ /* 0x000fe20008011407 */
[----:B--2---:R-:W-:-:S13]  /*0c90*/  ISETP.NE.AND P1, PT, R2, 0x1, PT ;  /* 0x000000010200780c */ /* 0x004fda0003f25270 */
[----:B------:R-:W0:Y:S01]  /*0ca0*/  @P1 LDC R19, c[0x0][0x10] ;  /* 0x00000400ff131b82 */ /* 0x000e220000000800 */
[----:B------:R-:W-:Y:S02]  /*0cb0*/  @P1 IMAD.MOV.U32 R7, RZ, RZ, RZ ;  /* 0x000000ffff071224 */ /* 0x000fe400078e00ff */
[----:B------:R-:W-:-:S05]  /*0cc0*/  @P1 IMAD.MOV.U32 R17, RZ, RZ, RZ ;  /* 0x000000ffff111224 */ /* 0x000fca00078e00ff */
[----:B------:R-:W1:Y:S01]  /*0cd0*/  @!P1 LDC R11, c[0x0][0xc] ;  /* 0x00000300ff0b9b82 */ /* 0x000e620000000800 */
[----:B------:R-:W-:Y:S01]  /*0ce0*/  ULDC UR4, c[0x0][0xc] ;  /* 0x0000030000047ab9 */ /* 0x000fe20000000800 */
[----:B------:R-:W-:Y:S02]  /*0cf0*/  ULDC UR5, c[0x0][0x10] ;  /* 0x0000040000057ab9 */ /* 0x000fe40000000800 */
[----:B------:R-:W-:-:S04]  /*0d00*/  UIMAD.WIDE.U32 UR4, UR4, UR5, URZ ;  /* 0x00000005040472a5 */ /* 0x000fc8000f8e003f */
[----:B------:R-:W2:Y:S01]  /*0d10*/  LDC R2, c[0x0][0x14] ;  /* 0x00000500ff027b82 */ /* 0x000ea20000000800 */
[----:B0-----:R-:W-:-:S04]  /*0d20*/  @P1 IMAD.WIDE.U32 R18, R19, UR12, R6 ;  /* 0x0000000c13121c25 */ /* 0x001fc8000f8e0006 */
[----:B------:R-:W-:Y:S02]  /*0d30*/  @P1 IMAD.IADD R17, R19, 0x1, R17 ;  /* 0x0000000113111824 */ /* 0x000fe400078e0211 */
[----:B-1----:R-:W-:-:S04]  /*0d40*/  @!P1 IMAD.WIDE.U32 R8, R6, R11, R8 ;  /* 0x0000000b06089225 */ /* 0x002fc800078e0008 */
[----:B------:R-:W-:Y:S02]  /*0d50*/  @!P1 IMAD.MOV.U32 R18, RZ, RZ, R8 ;  /* 0x000000ffff129224 */ /* 0x000fe400078e0008 */
[----:B------:R-:W-:Y:S02]  /*0d60*/  @!P1 IMAD.MOV.U32 R17, RZ, RZ, R9 ;  /* 0x000000ffff119224 */ /* 0x000fe400078e0009 */
[----:B--2---:R-:W-:-:S04]  /*0d70*/  IMAD.WIDE.U32 R12, R2, UR4, RZ ;  /* 0x00000004020c7c25 */ /* 0x004fc8000f8e00ff */
[----:B------:R-:W-:Y:S01]  /*0d80*/  IMAD R23, R2, UR5, RZ ;  /* 0x0000000502177c24 */ /* 0x000fe2000f8e02ff */
[----:B------:R0:W-:Y:S03]  /*0d90*/  STL.64 [R1], R12 ;  /* 0x0000000c01007387 */ /* 0x0001e60000100a00 */
[----:B------:R-:W-:Y:S01]  /*0da0*/  IMAD.IADD R23, R13, 0x1, R23 ;  /* 0x000000010d177824 */ /* 0x000fe200078e0217 */
[----:B------:R-:W-:Y:S06]  /*0db0*/  @P0 BRA `(.L_x_11) ;  /* 0x0000000000200947 */ /* 0x000fec0003800000 */
[----:B------:R-:W-:Y:S01]  /*0dc0*/  UISETP.GE.U32.AND UP0, UPT, UR37, 0x3, UPT ;  /* 0x000000032500788c */ /* 0x000fe2000bf06070 */
[----:B------:R-:W-:Y:S01]  /*0dd0*/  IADD3 R18, P0, R18, R12, RZ ;  /* 0x0000000c12127210 */ /* 0x000fe20007f1e0ff */
[----:B------:R-:W-:Y:S01]  /*0de0*/  UIMAD.WIDE.U32 UR4, UR37, -0x55555555, URZ ;  /* 0xaaaaaaab250478a5 */ /* 0x000fe2000f8e003f */
[----:B------:R-:W-:-:S03]  /*0df0*/  UMOV UR40, URZ ;  /* 0x0000003f00287c82 */ /* 0x000fc60008000000 */
[----:B------:R-:W-:Y:S01]  /*0e00*/  USHF.R.U32.HI UR4, URZ, 0x1, UR5 ;  /* 0x000000013f047899 */ /* 0x000fe20008011605 */
[----:B------:R-:W-:-:S03]  /*0e10*/  IMAD.X R17, R23, 0x1, R17, P0 ;  /* 0x0000000117117824 */ /* 0x000fc600000e0611 */
[----:B------:R-:W-:Y:S02]  /*0e20*/  UIMAD UR36, UR4, -0x3, UR37 ;  /* 0xfffffffd042478a4 */ /* 0x000fe4000f8e0225 */
[----:B------:R-:W-:-:S12]  /*0e30*/  @UP0 ULOP3.LUT UR40, UR4, 0x1, URZ, 0xc0, !UPT ;  /* 0x0000000104280892 */ /* 0x000fd8000f8ec03f */
.L_x_11:
[----:B------:R-:W-:Y:S01]  /*0e40*/  ISETP.GE.U32.AND P0, PT, R18, UR8, PT ;  /* 0x0000000812007c0c */ /* 0x000fe2000bf06070 */
[----:B------:R-:W-:Y:S01]  /*0e50*/  IMAD.MOV.U32 R19, RZ, RZ, -0x1 ;  /* 0xffffffffff137424 */ /* 0x000fe200078e00ff */
[----:B------:R-:W-:Y:S01]  /*0e60*/  PRMT R8, RZ, 0x7610, R8 ;  /* 0x00007610ff087816 */ /* 0x000fe20000000008 */
[----:B------:R-:W-:Y:S01]  /*0e70*/  IMAD.MOV.U32 R22, RZ, RZ, -0x1 ;  /* 0xffffffffff167424 */ /* 0x000fe200078e00ff */
[----:B------:R-:W-:Y:S01]  /*0e80*/  ISETP.GE.U32.AND.EX P0, PT, R17, UR9, PT, P0 ;  /* 0x0000000911007c0c */ /* 0x000fe2000bf06100 */
[----:B------:R-:W-:-:S12]  /*0e90*/  IMAD.MOV.U32 R2, RZ, RZ, -0x1 ;  /* 0xffffffffff027424 */ /* 0x000fd800078e00ff */
[----:B------:R-:W-:Y:S05]  /*0ea0*/  @P0 BRA `(.L_x_12) ;  /* 0x00000004002c0947 */ /* 0x000fea0003800000 */
[----:B------:R-:W1:Y:S01]  /*0eb0*/  LDC.64 R26, c[0x0][0x628] ;  /* 0x00018a00ff1a7b82 */ /* 0x000e620000000a00 */
[----:B------:R-:W-:Y:S02]  /*0ec0*/  IMAD.MOV.U32 R8, RZ, RZ, R18 ;  /* 0x000000ffff087224 */ /* 0x000fe400078e0012 */
[----:B------:R-:W-:-:S05]  /*0ed0*/  IMAD.MOV.U32 R9, RZ, RZ, R17 ;  /* 0x000000ffff097224 */ /* 0x000fca00078e0011 */
[----:B------:R-:W2:Y:S08]  /*0ee0*/  LDC R2, c[0x0][0x630] ;  /* 0x00018c00ff027b82 */ /* 0x000eb00000000800 */
[----:B------:R-:W3:Y:S01]  /*0ef0*/  LDC.64 R28, c[0x0][0x620] ;  /* 0x00018800ff1c7b82 */ /* 0x000ee20000000a00 */
[----:B-1----:R-:W-:-:S04]  /*0f00*/  ISETP.NE.U32.AND P0, PT, R26, RZ, PT ;  /* 0x000000ff1a00720c */ /* 0x002fc80003f05070 */
[----:B------:R-:W-:-:S13]  /*0f10*/  ISETP.NE.AND.EX P0, PT, R27, RZ, PT, P0 ;  /* 0x000000ff1b00720c */ /* 0x000fda0003f05300 */
[----:B--23--:R-:W-:Y:S05]  /*0f20*/  @!P0 BRA `(.L_x_13) ;  /* 0x0000000000288947 */ /* 0x00cfea0003800000 */
[----:B0-----:R-:W0:Y:S02]  /*0f30*/  LDC R13, c[0x0][0x634] ;  /* 0x00018d00ff0d7b82 */ /* 0x001e240000000800 */
[----:B0-----:R-:W-:-:S05]  /*0f40*/  IADD3 R13, P0, R18, R13, RZ ;  /* 0x0000000d120d7210 */ /* 0x001fca0007f1e0ff */
[----:B------:R-:W-:-:S04]  /*0f50*/  IMAD.X R15, RZ, RZ, R17, P0 ;  /* 0x000000ffff0f7224 */ /* 0x000fc800000e0611 */
[----:B------:R-:W-:-:S04]  /*0f60*/  IMAD.WIDE.U32 R8, R15, R26, RZ ;  /* 0x0000001a0f087225 */ /* 0x000fc800078e00ff */
[----:B------:R-:W-:-:S04]  /*0f70*/  IMAD.WIDE.U32 R10, P0, R13, R27, R8 ;  /* 0x0000001b0d0a7225 */ /* 0x000fc80007800008 */
[----:B------:R-:W-:-:S04]  /*0f80*/  IMAD.WIDE.U32 R8, R13, R26, RZ ;  /* 0x0000001a0d087225 */ /* 0x000fc800078e00ff */
[----:B------:R-:W-:Y:S01]  /*0f90*/  IMAD.X R13, RZ, RZ, RZ, P0 ;  /* 0x000000ffff0d7224 */ /* 0x000fe200000e06ff */
[----:B------:R-:W-:Y:S01]  /*0fa0*/  IADD3 RZ, P0, R9, R10, RZ ;  /* 0x0000000a09ff7210 */ /* 0x000fe20007f1e0ff */
[----:B------:R-:W-:-:S04]  /*0fb0*/  IMAD.MOV.U32 R12, RZ, RZ, R11 ;  /* 0x000000ffff0c7224 */ /* 0x000fc800078e000b */
[----:B------:R-:W-:-:S08]  /*0fc0*/  IMAD.WIDE.U32.X R8, R15, R27, R12, P0 ;  /* 0x0000001b0f087225 */ /* 0x000fd000000e040c */
.L_x_13:
[----:B------:R-:W1:Y:S01]  /*0fd0*/  LDC.64 R32, c[0x0][0x640] ;  /* 0x00019000ff207b82 */ /* 0x000e620000000a00 */
[-C--:B------:R-:W-:Y:S01]  /*0fe0*/  SHF.R.U64 R30, R8, R2.reuse, R9 ;  /* 0x00000002081e7219 */ /* 0x080fe20000001209 */
[----:B------:R-:W-:Y:S01]  /*0ff0*/  IMAD.MOV.U32 R19, RZ, RZ, R17 ;  /* 0x000000ffff137224 */ /* 0x000fe200078e0011 */
[----:B------:R-:W-:Y:S01]  /*1000*/  SHF.R.U32.HI R2, RZ, R2, R9 ;  /* 0x00000002ff027219 */ /* 0x000fe20000011609 */
[----:B------:R-:W-:Y:S01]  /*1010*/  IMAD.MOV.U32 R26, RZ, RZ, 0x1 ;  /* 0x00000001ff1a7424 */ /* 0x000fe200078e00ff */
[----:B------:R-:W-:-:S03]  /*1020*/  IADD3 R11, P0, RZ, -R30, RZ ;  /* 0x8000001eff0b7210 */ /* 0x000fc60007f1e0ff */
[----:B------:R-:W2:Y:S02]  /*1030*/  LDC R10, c[0x0][0x618] ;  /* 0x00018600ff0a7b82 */ /* 0x000ea40000000800 */
[----:B------:R-:W-:-:S04]  /*1040*/  IMAD.X R9, RZ, RZ, ~R2, P0 ;  /* 0x000000ffff097224 */ /* 0x000fc800000e0e02 */
[-C--:B------:R-:W-:Y:S02]  /*1050*/  IMAD R2, R9, R28.reuse, RZ ;  /* 0x0000001c09027224 */ /* 0x080fe400078e02ff */
[----:B0-----:R-:W0:Y:S01]  /*1060*/  LDC R13, c[0x0][0x608] ;  /* 0x00018200ff0d7b82 */ /* 0x001e220000000800 */
[----:B------:R-:W-:-:S04]  /*1070*/  IMAD.WIDE.U32 R8, R11, R28, R18 ;  /* 0x0000001c0b087225 */ /* 0x000fc800078e0012 */
[----:B------:R-:W-:Y:S02]  /*1080*/  IMAD R11, R11, R29, R2 ;  /* 0x0000001d0b0b7224 */ /* 0x000fe400078e0202 */
[----:B------:R-:W-:Y:S01]  /*1090*/  IMAD.MOV.U32 R2, RZ, RZ, -0x1 ;  /* 0xffffffffff027424 */ /* 0x000fe200078e00ff */
[----:B------:R-:W3:Y:S01]  /*10a0*/  LDC R31, c[0x0][0x658] ;  /* 0x00019600ff1f7b82 */ /* 0x000ee20000000800 */
[----:B------:R-:W-:Y:S01]  /*10b0*/  IMAD.IADD R9, R9, 0x1, R11 ;  /* 0x0000000109097824 */ /* 0x000fe200078e020b */
[----:B-1----:R-:W-:-:S04]  /*10c0*/  ISETP.NE.U32.AND P0, PT, R32, RZ, PT ;  /* 0x000000ff2000720c */ /* 0x002fc80003f05070 */
[----:B------:R-:W-:Y:S02]  /*10d0*/  ISETP.NE.AND.EX P0, PT, R33, RZ, PT, P0 ;  /* 0x000000ff2100720c */ /* 0x000fe40003f05300 */
[----:B------:R-:W1:Y:S01]  /*10e0*/  LDC R29, c[0x0][0x600] ;  /* 0x00018000ff1d7b82 */ /* 0x000e620000000800 */
[-CC-:B--2---:R-:W-:Y:S02]  /*10f0*/  SHF.R.U64 R27, R8, R10.reuse, R9.reuse ;  /* 0x0000000a081b7219 */ /* 0x184fe40000001209 */
[----:B------:R-:W-:-:S05]  /*1100*/  SHF.R.U32.HI R8, RZ, R10, R9 ;  /* 0x0000000aff087219 */ /* 0x000fca0000011609 */
[----:B------:R-:W2:Y:S01]  /*1110*/  LDC R22, c[0x0][0x648] ;  /* 0x00019200ff167b82 */ /* 0x000ea20000000800 */
[-CC-:B0-----:R-:W-:Y:S02]  /*1120*/  SHF.R.U64 R34, R27, R13.reuse, R8.reuse ;  /* 0x0000000d1b227219 */ /* 0x181fe40000001208 */
[----:B------:R-:W-:-:S05]  /*1130*/  SHF.R.U32.HI R8, RZ, R13, R8 ;  /* 0x0000000dff087219 */ /* 0x000fca0000011608 */
[----:B------:R-:W0:Y:S01]  /*1140*/  LDC R24, c[0x0][0x638] ;  /* 0x00018e00ff187b82 */ /* 0x000e220000000800 */
[-CC-:B---3--:R-:W-:Y:S02]  /*1150*/  SHF.R.U64 R36, R34, R31.reuse, R8.reuse ;  /* 0x0000001f22247219 */ /* 0x188fe40000001208 */
[-C--:B------:R-:W-:Y:S02]  /*1160*/  SHF.L.U32 R2, R2, R31.reuse, RZ ;  /* 0x0000001f02027219 */ /* 0x080fe400000006ff */
[----:B------:R-:W-:Y:S01]  /*1170*/  SHF.R.U32.HI R9, RZ, R31, R8 ;  /* 0x0000001fff097219 */ /* 0x000fe20000011608 */
[----:B------:R-:W-:Y:S01]  /*1180*/  IMAD.MOV.U32 R8, RZ, RZ, R36 ;  /* 0x000000ffff087224 */ /* 0x000fe200078e0024 */
[----:B------:R-:W-:Y:S01]  /*1190*/  LOP3.LUT R15, RZ, R2, RZ, 0x33, !PT ;  /* 0x00000002ff0f7212 */ /* 0x000fe200078e33ff */
[----:B------:R-:W3:Y:S01]  /*11a0*/  LDC R28, c[0x0][0x610] ;  /* 0x00018400ff1c7b82 */ /* 0x000ee20000000800 */
[----:B------:R-:W-:Y:S05]  /*11b0*/  @!P0 BRA `(.L_x_14) ;  /* 0x0000000000288947 */ /* 0x000fea0003800000 */
[----:B------:R-:W4:Y:S02]  /*11c0*/  LDC R13, c[0x0][0x64c] ;  /* 0x00019300ff0d7b82 */ /* 0x000f240000000800 */
[----:B----4-:R-:W-:-:S05]  /*11d0*/  IADD3 R13, P0, R36, R13, RZ ;  /* 0x0000000d240d7210 */ /* 0x010fca0007f1e0ff */
        /* <DEDUP_REMOVED lines=8> */
.L_x_14:
[----:B--2---:R-:W-:Y:S01]  /*1260*/  SHF.R.U64 R7, R8, R22, R9 ;  /* 0x0000001608077219 */ /* 0x004fe20000001209 */
[----:B-1----:R-:W-:Y:S01]  /*1270*/  VIADD R8, R29, 0xffffffff ;  /* 0xffffffff1d087836 */ /* 0x002fe20000000000 */
[----:B------:R-:W-:Y:S01]  /*1280*/  SHF.L.U32 R2, R26, R31, RZ ;  /* 0x0000001f1a027219 */ /* 0x000fe200000006ff */
[----:B------:R-:W-:Y:S01]  /*1290*/  @P1 IMAD R21, R25, R20, R6 ;  /* 0x0000001419151224 */ /* 0x000fe200078e0206 */
[----:B------:R-:W-:Y:S01]  /*12a0*/  LOP3.LUT R15, R34, R15, RZ, 0xc0, !PT ;  /* 0x0000000f220f7212 */ /* 0x000fe200078ec0ff */
[----:B------:R-:W-:Y:S01]  /*12b0*/  IMAD.MOV R9, RZ, RZ, -R7 ;  /* 0x000000ffff097224 */ /* 0x000fe200078e0a07 */
[----:B------:R-:W-:-:S03]  /*12c0*/  LOP3.LUT R8, R27, R8, RZ, 0xc0, !PT ;  /* 0x000000081b087212 */ /* 0x000fc600078ec0ff */
[----:B------:R-:W-:Y:S02]  /*12d0*/  IMAD R6, R2, R7, R15 ;  /* 0x0000000702067224 */ /* 0x000fe400078e020f */
[----:B0-----:R-:W-:Y:S02]  /*12e0*/  IMAD R2, R9, R24, R36 ;  /* 0x0000001809027224 */ /* 0x001fe400078e0224 */
[----:B---3--:R-:W-:Y:S02]  /*12f0*/  IMAD R19, R6, R28, R21 ;  /* 0x0000001c06137224 */ /* 0x008fe400078e0215 */
[----:B------:R-:W-:Y:S02]  /*1300*/  IMAD R2, R2, R29, R8 ;  /* 0x0000001d02027224 */ /* 0x000fe400078e0208 */
[----:B------:R-:W-:-:S03]  /*1310*/  IMAD.MOV.U32 R6, RZ, RZ, 0x1 ;  /* 0x00000001ff067424 */ /* 0x000fc600078e00ff */
[----:B------:R-:W-:Y:S02]  /*1320*/  SEL R22, R2, R19, !P1 ;  /* 0x0000001302167207 */ /* 0x000fe40004800000 */
[----:B------:R-:W-:Y:S01]  /*1330*/  SEL R19, R19, R2, !P1 ;  /* 0x0000000213137207 */ /* 0x000fe20004800000 */
[----:B------:R-:W-:Y:S01]  /*1340*/  IMAD.MOV.U32 R2, RZ, RZ, R30 ;  /* 0x000000ffff027224 */ /* 0x000fe200078e001e */
[----:B------:R-:W-:-:S07]  /*1350*/  PRMT R8, R6, 0x7610, R8 ;  /* 0x0000761006087816 */ /* 0x000fce0000000008 */
.L_x_12:
[----:B------:R-:W-:Y:S05]  /*1360*/  @!P2 BRA `(.L_x_15) ;  /* 0x00000000000ca947 */ /* 0x000fea0003800000 */
[----:B------:R-:W-:Y:S01]  /*1370*/  UCGABAR_WAIT ;  /* 0x0000000000007dc7 */ /* 0x000fe20008000000 */
[----:B------:R-:W-:Y:S01]  /*1380*/  CCTL.IVALL ;  /* 0x00000000ff00798f */ /* 0x000fe20002000000 */
[----:B------:R-:W-:Y:S05]  /*1390*/  BRA `(.L_x_16) ;  /* 0x0000000000047947 */ /* 0x000fea0003800000 */
.L_x_15:
[----:B------:R-:W-:Y:S06]  /*13a0*/  BAR.SYNC.DEFER_BLOCKING 0x0 ;  /* 0x0000000000007b1d */ /* 0x000fec0000010000 */
.L_x_16:
[----:B------:R-:W-:Y:S05]  /*13b0*/  @!P4 BRA `(.L_x_17) ;  /* 0x0000009c008cc947 */ /* 0x000fea0003800000 */
[----:B------:R-:W-:-:S13]  /*13c0*/  ISETP.GT.U32.AND P0, PT, R35, 0x1, PT ;  /* 0x000000012300780c */ /* 0x000fda0003f04070 */
[----:B------:R-:W-:Y:S05]  /*13d0*/  @P0 EXIT ;  /* 0x000000000000094d */ /* 0x000fea0003800000 */
.L_x_18:
[----:B------:R-:W-:-:S08]  /*13e0*/  NOP ;  /* 0x0000000000007918 */ /* 0x000fd00000000000 */
[----:B------:R-:W1:Y:S02]  /*13f0*/  USETMAXREG.TRY_ALLOC.CTAPOOL UP0, 0xe8 ;  /* 0x000000e8000079c8 */ /* 0x000e640008000600 */
[----:B-1----:R-:W-:-:S13]  /*1400*/  PLOP3.LUT P0, PT, PT, PT, UP0, 0x80, 0x0 ;  /* 0x000000000000781c */ /* 0x002fda0003f0f008 */
[----:B------:R-:W-:Y:S05]  /*1410*/  @!P0 BRA `(.L_x_18) ;  /* 0xfffffffc00f08947 */ /* 0x000fea000383ffff */
[----:B------:R-:W-:-:S13]  /*1420*/  LOP3.LUT P0, RZ, R8, 0xff, RZ, 0xc0, !PT ;  /* 0x000000ff08ff7812 */ /* 0x000fda000780c0ff */
[----:B------:R-:W-:Y:S05]  /*1430*/  @!P0 EXIT ;  /* 0x000000000000894d */ /* 0x000fea0003800000 */
[----:B------:R-:W1:Y:S01]  /*1440*/  S2UR UR4, SR_CgaCtaId ;  /* 0x00000000000479c3 */ /* 0x000e620000008800 */
[----:B------:R-:W-:Y:S01]  /*1450*/  VIADD R14, R14, 0xffffffff ;  /* 0xffffffff0e0e7836 */ /* 0x000fe20000000000 */
[CC--:B------:R-:W-:Y:S01]  /*1460*/  LEA.HI R4, R0.reuse, R3.reuse, RZ, 0x2 ;  /* 0x0000000300047211 */ /* 0x0c0fe200078f10ff */
[----:B------:R-:W-:Y:S01]  /*1470*/  UMOV UR42, 0x400 ;  /* 0x00000400002a7882 */ /* 0x000fe20000000000 */
[----:B------:R-:W-:Y:S01]  /*1480*/  LEA.HI R0, R0, R3, RZ, 0x5 ;  /* 0x0000000300007211 */ /* 0x000fe200078f28ff */
[----:B------:R-:W-:Y:S01]  /*1490*/  UISETP.LT.AND UP0, UPT, UR37, 0x1, UPT ;  /* 0x000000012500788c */ /* 0x000fe2000bf01270 */
[----:B------:R-:W-:Y:S01]  /*14a0*/  R2UR UR43, R14 ;  /* 0x000000000e2b72ca */ /* 0x000fe200000e0000 */
[----:B------:R-:W-:Y:S01]  /*14b0*/  USHF.L.U32 UR41, UR37, 0x1, URZ ;  /* 0x0000000125297899 */ /* 0x000fe2000800063f */
[--C-:B------:R-:W-:Y:S01]  /*14c0*/  SHF.R.S32.HI R156, RZ, 0x2, R4.reuse ;  /* 0x00000002ff9c7819 */ /* 0x100fe20000011404 */
[----:B------:R-:W-:Y:S01]  /*14d0*/  USEL UR45, UR37, 0x1, UP0 ;  /* 0x00000001252d7887 */ /* 0x000fe20008000000 */
[----:B------:R-:W-:-:S02]  /*14e0*/  SHF.R.S32.HI R5, RZ, 0x1f, R4 ;  /* 0x0000001fff057819 */ /* 0x000fc40000011404 */
[----:B------:R-:W-:Y:S01]  /*14f0*/  LOP3.LUT R158, R4, 0xfffffffc, RZ, 0xc0, !PT ;  /* 0xfffffffc049e7812 */ /* 0x000fe200078ec0ff */
[----:B------:R-:W-:Y:S01]  /*1500*/  UIADD3 UR45, -UR45, UR37, URZ ;  /* 0x000000252d2d7290 */ /* 0x000fe2000fffe13f */
[----:B------:R-:W-:Y:S02]  /*1510*/  LEA.HI R5, R5, R156, RZ, 0x3 ;  /* 0x0000009c05057211 */ /* 0x000fe400078f18ff */
[----:B------:R-:W-:Y:S01]  /*1520*/  ISETP.NE.AND P0, PT, R14, RZ, PT ;  /* 0x000000ff0e00720c */ /* 0x000fe20003f05270 */
[----:B------:R-:W-:Y:S01]  /*1530*/  IMAD.IADD R158, R3, 0x1, -R158 ;  /* 0x00000001039e7824 */ /* 0x000fe200078e0a9e */
[----:B------:R-:W-:Y:S01]  /*1540*/  LOP3.LUT R5, R5, 0xfffffff8, RZ, 0xc0, !PT ;  /* 0xfffffff805057812 */ /* 0x000fe200078ec0ff */
[----:B------:R-:W-:Y:S01]  /*1550*/  USHF.L.U32 UR43, UR43, 0x3, URZ ;  /* 0x000000032b2b7899 */ /* 0x000fe2000800063f */
[----:B------:R-:W-:Y:S02]  /*1560*/  LOP3.LUT R176, R16, 0x1, RZ, 0xfc, !PT ;  /* 0x0000000110b07812 */ /* 0x000fe400078efcff */
[----:B------:R-:W-:Y:S01]  /*1570*/  SEL R177, RZ, 0x1, P0 ;  /* 0x00000001ffb17807 */ /* 0x000fe20000000000 */
[----:B------:R-:W-:Y:S01]  /*1580*/  IMAD.IADD R156, R156, 0x1, -R5 ;  /* 0x000000019c9c7824 */ /* 0x000fe200078e0a05 */
[----:B-1----:R-:W-:Y:S01]  /*1590*/  ULEA UR42, UR4, UR42, 0x18 ;  /* 0x0000002a042a7291 */ /* 0x002fe2000f8ec03f */
[----:B------:R-:W-:Y:S01]  /*15a0*/  SHF.R.S32.HI R5, RZ, 0x5, R0 ;  /* 0x00000005ff057819 */ /* 0x000fe20000011400 */
[----:B------:R-:W-:Y:S01]  /*15b0*/  IMAD.U32 R160, RZ, RZ, UR43 ;  /* 0x0000002bffa07e24 */ /* 0x000fe2000f8e00ff */
[----:B------:R-:W-:Y:S01]  /*15c0*/  ULDC UR4, c[0x0][0x284] ;  /* 0x0000a10000047ab9 */ /* 0x000fe20000000800 */
[----:B------:R-:W-:Y:S01]  /*15d0*/  UIADD3 UR44, UR42, 0x40, URZ ;  /* 0x000000402a2c7890 */ /* 0x000fe2000fffe03f */
[--C-:B------:R-:W-:Y:S01]  /*15e0*/  SHF.R.S32.HI R157, RZ, 0x1f, R156.reuse ;  /* 0x0000001fff9d7819 */ /* 0x100fe2000001149c */
[----:B------:R-:W-:Y:S01]  /*15f0*/  IMAD R163, R5, -0x10, -R156 ;  /* 0xfffffff005a37824 */ /* 0x000fe200078e0a9c */
[----:B------:R-:W-:-:S02]  /*1600*/  LOP3.LUT R162, R160, 0x8, RZ, 0xc0, !PT ;  /* 0x00000008a0a27812 */ /* 0x000fc400078ec0ff */
[----:B------:R-:W-:Y:S01]  /*1610*/  LOP3.LUT R160, R160, 0x8, RZ, 0xc, !PT ;  /* 0x00000008a0a07812 */ /* 0x000fe200078e0cff */
[----:B------:R-:W-:Y:S01]  /*1620*/  IMAD.U32 R159, RZ, RZ, UR44 ;  /* 0x0000002cff9f7e24 */ /* 0x000fe2000f8e00ff */
[----:B------:R-:W-:Y:S01]  /*1630*/  LOP3.LUT R162, R162, 0x18, RZ, 0x3c, !PT ;  /* 0x00000018a2a27812 */ /* 0x000fe200078e3cff */
[----:B------:R-:W-:-:S04]  /*1640*/  IMAD.WIDE R156, R5, 0x10, R156 ;  /* 0x00000010059c7825 */ /* 0x000fc800078e029c */
[----:B------:R-:W-:Y:S02]  /*1650*/  VIADD R161, R159, UR43 ;  /* 0x0000002b9fa17c36 */ /* 0x000fe40008000000 */
[----:B------:R-:W-:-:S07]  /*1660*/  VIADD R163, R163, UR4 ;  /* 0x00000004a3a37c36 */ /* 0x000fce0008000000 */
.L_x_294:
[----:B------:R-:W-:Y:S01]  /*1670*/  SHF.L.U32 R0, R177, 0x1f, RZ ;  /* 0x0000001fb1007819 */ /* 0x000fe200000006ff */
[----:B------:R-:W-:Y:S02]  /*1680*/  ULDC UR4, c[0x0][0x28c] ;  /* 0x0000a30000047ab9 */ /* 0x000fe40000000800 */
[----:B------:R-:W-:Y:S01]  /*1690*/  ISETP.LT.AND P1, PT, RZ, UR4, PT ;  /* 0x00000004ff007c0c */ /* 0x000fe2000bf21270 */
[----:B------:R-:W1:Y:S02]  /*16a0*/  SYNCS.PHASECHK.TRANS64.TRYWAIT P0, [R159+UR43], R0 ;  /* 0x000000009f0075a7 */ /* 0x000e64000800016b */
[----:B01-34-:R-:W-:Y:S10]  /*16b0*/  @!P0 BRA `(.L_x_19) ;  /* 0x000000ac00488947 */ /* 0x01bff40003800000 */
.L_x_315:
[----:B------:R-:W-:Y:S05]  /*16c0*/  @P1 BRA `(.L_x_20) ;  /* 0x0000000000401947 */ /* 0x000fea0003800000 */
[----:B-1----:R-:W-:Y:S01]  /*16d0*/  MOV R0, 0x0 ;  /* 0x0000000000007802 */ /* 0x002fe20000000f00 */
[----:B------:R-:W-:Y:S01]  /*16e0*/  ULDC.64 UR4, c[0x4][0x68] ;  /* 0x01001a0000047ab9 */ /* 0x000fe20000000a00 */
[----:B------:R-:W-:Y:S01]  /*16f0*/  ULDC.64 UR6, c[0x4][0x8] ;  /* 0x0100020000067ab9 */ /* 0x000fe20000000a00 */
[----:B------:R-:W-:Y:S01]  /*1700*/  IMAD.U32 R4, RZ, RZ, UR4 ;  /* 0x00000004ff047e24 */ /* 0x000fe2000f8e00ff */
[----:B------:R1:W2:Y:S01]  /*1710*/  LDC.64 R14, c[0x4][R0] ;  /* 0x01000000000e7b82 */ /* 0x0002a20000000a00 */
[----:B------:R-:W-:Y:S01]  /*1720*/  IMAD.U32 R5, RZ, RZ, UR5 ;  /* 0x00000005ff057e24 */ /* 0x000fe2000f8e00ff */
[----:B------:R-:W-:Y:S01]  /*1730*/  ULDC.64 UR4, c[0x4][0x70] ;  /* 0x01001c0000047ab9 */ /* 0x000fe20000000a00 */
[----:B------:R-:W-:Y:S02]  /*1740*/  IMAD.U32 R10, RZ, RZ, UR6 ;  /* 0x00000006ff0a7e24 */ /* 0x000fe4000f8e00ff */
[----:B------:R-:W-:Y:S02]  /*1750*/  IMAD.U32 R6, RZ, RZ, UR4 ;  /* 0x00000004ff067e24 */ /* 0x000fe4000f8e00ff */
[----:B------:R-:W-:-:S02]  /*1760*/  IMAD.U32 R7, RZ, RZ, UR5 ;  /* 0x00000005ff077e24 */ /* 0x000fc4000f8e00ff */
[----:B------:R-:W-:Y:S02]  /*1770*/  IMAD.U32 R11, RZ, RZ, UR7 ;  /* 0x00000007ff0b7e24 */ /* 0x000fe4000f8e00ff */
[----:B------:R-:W-:Y:S02]  /*1780*/  IMAD.MOV.U32 R8, RZ, RZ, 0x1e1 ;  /* 0x000001e1ff087424 */ /* 0x000fe400078e00ff */
[----:B0-----:R-:W-:Y:S02]  /*1790*/  IMAD.MOV.U32 R12, RZ, RZ, 0x1 ;  /* 0x00000001ff0c7424 */ /* 0x001fe400078e00ff */
[----:B-1----:R-:W-:-:S07]  /*17a0*/  IMAD.MOV.U32 R13, RZ, RZ, RZ ;  /* 0x000000ffff0d7224 */ /* 0x002fce00078e00ff */
[----:B------:R-:W-:-:S07]  /*17b0*/  LEPC R20, `(.L_x_20) ;  /* 0x000000001014794e */ /* 0x000fce0000000000 */
[----:B--2--5:R-:W-:Y:S05]  /*17c0*/  CALL.ABS.NOINC R14 ;  /* 0x000000000e007343 */ /* 0x024fea0003c00000 */
.L_x_20:
[----:B------:R-:W-:-:S13]  /*17d0*/  ISETP.NE.AND P0, PT, R176, 0x3, PT ;  /* 0x00000003b000780c */ /* 0x000fda0003f05270 */
[----:B------:R-:W-:Y:S05]  /*17e0*/  @!P0 BRA `(.L_x_21) ;  /* 0x0000000000048947 */ /* 0x000fea0003800000 */
[----:B------:R-:W-:Y:S01]  /*17f0*/  BPT.TRAP 0x1 ;  /* 0x000000040000795c */ /* 0x000fe20000300000 */
.L_x_21:
[----:B------:R-:W-:Y:S02]  /*1800*/  IMAD.U32 R3, RZ, RZ, UR36 ;  /* 0x00000024ff037e24 */ /* 0x000fe4000f8e00ff */
[----:B-1----:R-:W-:-:S03]  /*1810*/  IMAD.U32 R0, RZ, RZ, UR40 ;  /* 0x00000028ff007e24 */ /* 0x002fc6000f8e00ff */
[----:B------:R-:W-:Y:S02]  /*1820*/  LEA R3, R3, UR42, 0x3 ;  /* 0x0000002a03037c11 */ /* 0x000fe4000f8e18ff */
[----:B------:R-:W-:-:S04]  /*1830*/  SHF.L.U32 R0, R0, 0x1f, RZ ;  /* 0x0000001f00007819 */ /* 0x000fc800000006ff */
[----:B------:R1:W2:Y:S01]  /*1840*/  SYNCS.PHASECHK.TRANS64.TRYWAIT P1, [R3+URZ], R0 ;  /* 0x00000000030075a7 */ /* 0x0002a2000802017f */
[----:B------:R-:W-:Y:S05]  /*1850*/  @!P0 BRA `(.L_x_22) ;  /* 0x0000000000048947 */ /* 0x000fea0003800000 */
[----:B------:R-:W-:Y:S01]  /*1860*/  BPT.TRAP 0x1 ;  /* 0x000000040000795c */ /* 0x000fe20000300000 */
.L_x_22:
[----:B------:R-:W-:-:S05]  /*1870*/  IMAD.U32 R4, RZ, RZ, UR45 ;  /* 0x0000002dff047e24 */ /* 0x000fca000f8e00ff */
[----:B------:R-:W-:Y:S01]  /*1880*/  ISETP.GE.AND P2, PT, R4, 0x1, PT ;  /* 0x000000010400780c */ /* 0x000fe20003f46270 */
[----:B--2---:R-:W-:-:S12]  /*1890*/  @P1 BRA `(.L_x_23) ;  /* 0x0000000000081947 */ /* 0x004fd80003800000 */
[----:B------:R-:W2:Y:S02]  /*18a0*/  SYNCS.PHASECHK.TRANS64.TRYWAIT P1, [R3+URZ], R0 ;  /* 0x00000000030075a7 */ /* 0x000ea4000802017f */
[----:B--2---:R-:W-:Y:S05]  /*18b0*/  @!P1 BRA `(.L_x_24) ;  /* 0x000000a800dc9947 */ /* 0x004fea0003800000 */
.L_x_23:
[----:B------:R-:W-:Y:S05]  /*18c0*/  WARPSYNC.ALL ;  /* 0x0000000000007948 */ /* 0x000fea0003800000 */
[----:B------:R-:W-:Y:S01]  /*18d0*/  UIADD3 UR4, UR42, 0x100, URZ ;  /* 0x000001002a047890 */ /* 0x000fe2000fffe03f */
[----:B------:R-:W-:Y:S01]  /*18e0*/  WARPGROUP.ARRIVE ;  /* 0x00000000000079c5 */ /* 0x000fe20000000000 */
[----:B------:R-:W-:Y:S02]  /*18f0*/  UIADD3 UR5, UR42, 0x18100, URZ ;  /* 0x000181002a057890 */ /* 0x000fe4000fffe03f */
[----:B------:R-:W-:Y:S02]  /*1900*/  USHF.R.U32.HI UR4, URZ, 0x4, UR4 ;  /* 0x000000043f047899 */ /* 0x000fe40008011604 */
[----:B------:R-:W-:-:S02]  /*1910*/  USHF.R.U32.HI UR5, URZ, 0x4, UR5 ;  /* 0x000000043f057899 */ /* 0x000fc40008011605 */
[----:B------:R-:W-:Y:S02]  /*1920*/  ULOP3.LUT UR4, UR4, 0x3fff, URZ, 0xc0, !UPT ;  /* 0x00003fff04047892 */ /* 0x000fe4000f8ec03f */
[----:B------:R-:W-:Y:S02]  /*1930*/  ULOP3.LUT UR5, UR5, 0x3fff, URZ, 0xc0, !UPT ;  /* 0x00003fff05057892 */ /* 0x000fe4000f8ec03f */
[----:B------:R-:W-:Y:S02]  /*1940*/  ULOP3.LUT UR8, UR4, 0x10000, URZ, 0xfc, !UPT ;  /* 0x0001000004087892 */ /* 0x000fe4000f8efc3f */
[----:B------:R-:W-:Y:S02]  /*1950*/  ULOP3.LUT UR9, UR5, 0x10000, URZ, 0xfc, !UPT ;  /* 0x0001000005097892 */ /* 0x000fe4000f8efc3f */
[----:B------:R-:W-:Y:S02]  /*1960*/  ULEA UR6, UR36, UR8, 0xb ;  /* 0x0000000824067291 */ /* 0x000fe4000f8e583f */
[----:B------:R-:W-:Y:S01]  /*1970*/  ULEA UR4, UR36, UR9, 0xd ;  /* 0x0000000924047291 */ /* 0x000fe2000f8e683f */
[----:B------:R-:W-:Y:S01]  /*1980*/  UMOV UR13, 0x40000040 ;  /* 0x40000040000d7882 */ /* 0x000fe20000000000 */
[----:B------:R-:W-:-:S02]  /*1990*/  UMOV UR15, 0x40000040 ;  /* 0x40000040000f7882 */ /* 0x000fc40000000000 */
[----:B------:R-:W-:Y:S01]  /*19a0*/  UIADD3 UR10, UR4, 0x1806, URZ ;  /* 0x00001806040a7890 */ /* 0x000fe2000fffe03f */
[----:B------:R-:W-:Y:S02]  /*19b0*/  UMOV UR12, UR6 ;  /* 0x00000006000c7c82 */ /* 0x000fe40008000000 */
[----:B------:R-:W-:Y:S01]  /*19c0*/  UMOV UR14, UR4 ;  /* 0x00000004000e7c82 */ /* 0x000fe20008000000 */
[----:B------:R-:W-:Y:S01]  /*19d0*/  UMOV UR5, 0x40000040 ;  /* 0x4000004000057882 */ /* 0x000fe20000000000 */
[----:B------:R-:W-:Y:S01]  /*19e0*/  HGMMA.64x256x8.F32.TF32 R24, gdesc[UR12], RZ, !UPT, gsb0 ;  /* 0x07e000000c1879f0 */ /* 0x000fe2000c0028ff */
[----:B------:R-:W-:Y:S02]  /*19f0*/  UIADD3 UR12, UR6, 0x2, URZ ;  /* 0x00000002060c7890 */ /* 0x000fe4000fffe03f */
[----:B------:R-:W-:Y:S01]  /*1a00*/  UIADD3 UR14, UR4, 0x2, URZ ;  /* 0x00000002040e7890 */ /* 0x000fe2000fffe03f */
[----:B------:R-:W-:Y:S01]  /*1a10*/  UMOV UR13, 0x40000040 ;  /* 0x40000040000d7882 */ /* 0x000fe20000000000 */
[----:B------:R-:W-:Y:S01]  /*1a20*/  UMOV UR15, 0x40000040 ;  /* 0x40000040000f7882 */ /* 0x000fe20000000000 */
[----:B------:R-:W-:Y:S01]  /*1a30*/  UMOV UR7, 0x40000040 ;  /* 0x4000004000077882 */ /* 0x000fe20000000000 */
[----:B------:R-:W-:-:S02]  /*1a40*/  WARPGROUP.DEPBAR.LE gsb0, 0x0 ;  /* 0x00008000000079c5 */ /* 0x000fc40000010000 */
[----:B------:R-:W-:-:S15]  /*1a50*/  WARPGROUP.ARRIVE ;  /* 0x00000000000079c5 */ /* 0x000fde0000000000 */
[----:B------:R-:W-:-:S04]  /*1a60*/  NOP ;  /* 0x0000000000007918 */ /* 0x000fc80000000000 */
[----:B------:R-:W-:Y:S01]  /*1a70*/  HGMMA.64x256x8.F32.TF32 R24, gdesc[UR12], R24, gsb0 ;  /* 0x07e000000c1879f0 */ /* 0x000fe20008002818 */
[----:B------:R-:W-:Y:S02]  /*1a80*/  UIADD3 UR12, UR6, 0x4, URZ ;  /* 0x00000004060c7890 */ /* 0x000fe4000fffe03f */
[----:B------:R-:W-:Y:S01]  /*1a90*/  UIADD3 UR14, UR4, 0x4, URZ ;  /* 0x00000004040e7890 */ /* 0x000fe2000fffe03f */
[----:B------:R-:W-:Y:S01]  /*1aa0*/  UMOV UR13, 0x40000040 ;  /* 0x40000040000d7882 */ /* 0x000fe20000000000 */
[----:B------:R-:W-:Y:S01]  /*1ab0*/  UMOV UR15, 0x40000040 ;  /* 0x40000040000f7882 */ /* 0x000fe20000000000 */
[----:B------:R-:W-:Y:S02]  /*1ac0*/  WARPGROUP.DEPBAR.LE gsb0, 0x0 ;  /* 0x00008000000079c5 */ /* 0x000fe40000010000 */
[----:B------:R-:W-:-:S15]  /*1ad0*/  WARPGROUP.ARRIVE ;  /* 0x00000000000079c5 */ /* 0x000fde0000000000 */
[----:B------:R-:W-:-:S05]  /*1ae0*/  NOP ;  /* 0x0000000000007918 */ /* 0x000fca0000000000 */
        /* <DEDUP_REMOVED lines=93> */
[----:B------:R-:W-:-:S07]  /*20c0*/  UIADD3 UR6, UR6, 0x606, URZ ;  /* 0x0000060606067890 */ /* 0x000fce000fffe03f */
[----:B------:R-:W-:Y:S01]  /*20d0*/  UMOV UR4, UR6 ;  /* 0x0000000600047c82 */ /* 0x000fe20008000000 */
[----:B------:R-:W-:Y:S01]  /*20e0*/  UMOV UR6, UR10 ;  /* 0x0000000a00067c82 */ /* 0x000fe20008000000 */
[----:B------:R-:W-:Y:S02]  /*20f0*/  WARPGROUP.DEPBAR.LE gsb0, 0x0 ;  /* 0x00008000000079c5 */ /* 0x000fe40000010000 */
[----:B------:R-:W-:-:S11]  /*2100*/  WARPGROUP.ARRIVE ;  /* 0x00000000000079c5 */ /* 0x000fd60000000000 */
[----:B------:R-:W-:Y:S03]  /*2110*/  HGMMA.64x256x8.F32.TF32 R24, gdesc[UR12], R24, gsb0 ;  /* 0x07e000000c1879f0 */ /* 0x000fe60008002818 */
[----:B------:R-:W-:Y:S02]  /*2120*/  WARPGROUP.DEPBAR.LE gsb0, 0x0 ;  /* 0x00008000000079c5 */ /* 0x000fe40000010000 */
[----:B------:R-:W-:-:S15]  /*2130*/  WARPGROUP.ARRIVE ;  /* 0x00000000000079c5 */ /* 0x000fde0000000000 */
[----:B------:R-:W-:-:S08]  /*2140*/  NOP ;  /* 0x0000000000007918 */ /* 0x000fd00000000000 */
[----:B------:R-:W-:Y:S03]  /*2150*/  HGMMA.64x256x8.F32.TF32 R24, gdesc[UR4], R24, gsb0 ;  /* 0x07e00000041879f0 */ /* 0x000fe60008002818 */
[----:B------:R-:W-:Y:S02]  /*2160*/  WARPGROUP.DEPBAR.LE gsb0, 0x0 ;  /* 0x00008000000079c5 */ /* 0x000fe40000010000 */
[----:B------:R-:W-:Y:S05]  /*2170*/  @!P2 BRA `(.L_x_25) ;  /* 0x0000000800a0a947 */ /* 0x000fea0003800000 */
[----:B------:R-:W-:Y:S01]  /*2180*/  UIADD3 UR12, UR36, 0x1, URZ ;  /* 0x00000001240c7890 */ /* 0x000fe2000fffe03f */
[----:B-12---:R-:W-:Y:S02]  /*2190*/  IMAD.U32 R0, RZ, RZ, UR45 ;  /* 0x0000002dff007e24 */ /* 0x006fe4000f8e00ff */
[----:B------:R-:W-:Y:S01]  /*21a0*/  IMAD.U32 R3, RZ, RZ, UR36 ;  /* 0x00000024ff037e24 */ /* 0x000fe2000f8e00ff */
[----:B------:R-:W-:-:S04]  /*21b0*/  UISETP.NE.AND UP0, UPT, UR12, 0x3, UPT ;  /* 0x000000030c00788c */ /* 0x000fc8000bf05270 */
[----:B------:R-:W-:Y:S02]  /*21c0*/  USEL UR4, URZ, 0x1, UP0 ;  /* 0x000000013f047887 */ /* 0x000fe40008000000 */
[----:B------:R-:W-:Y:S02]  /*21d0*/  USEL UR12, UR12, URZ, UP0 ;  /* 0x0000003f0c0c7287 */ /* 0x000fe40008000000 */
[----:B------:R-:W-:-:S06]  /*21e0*/  ULOP3.LUT UR4, UR40, UR4, URZ, 0x3c, !UPT ;  /* 0x0000000428047292 */ /* 0x000fcc000f8e3c3f */
[----:B------:R-:W-:-:S07]  /*21f0*/  IMAD.U32 R6, RZ, RZ, UR4 ;  /* 0x00000004ff067e24 */ /* 0x000fce000f8e00ff */
.L_x_32:
[----:B------:R-:W-:Y:S05]  /*2200*/  @!P0 BRA `(.L_x_26) ;  /* 0x0000000000048947 */ /* 0x000fea0003800000 */
[----:B------:R-:W-:Y:S01]  /*2210*/  BPT.TRAP 0x1 ;  /* 0x000000040000795c */ /* 0x000fe20000300000 */
.L_x_26:
[----:B------:R-:W-:Y:S01]  /*2220*/  ULEA UR4, UR12, UR42, 0x3 ;  /* 0x0000002a0c047291 */ /* 0x000fe2000f8e183f */
[----:B------:R-:W-:-:S08]  /*2230*/  SHF.L.U32 R4, R6, 0x1f, RZ ;  /* 0x0000001f06047819 */ /* 0x000fd000000006ff */
[----:B------:R1:W2:Y:S01]  /*2240*/  SYNCS.PHASECHK.TRANS64.TRYWAIT P1, [UR4], R4 ;  /* 0x00000004ff0075a7 */ /* 0x0002a20008020144 */
[----:B------:R-:W-:Y:S05]  /*2250*/  @!P0 BRA `(.L_x_27) ;  /* 0x0000000000048947 */ /* 0x000fea0003800000 */
[----:B------:R-:W-:Y:S01]  /*2260*/  BPT.TRAP 0x1 ;  /* 0x000000040000795c */ /* 0x000fe20000300000 */
.L_x_27:
[----:B--2---:R-:W-:Y:S05]  /*2270*/  @P1 BRA `(.L_x_28) ;  /* 0x0000000000081947 */ /* 0x004fea0003800000 */
[----:B------:R-:W2:Y:S02]  /*2280*/  SYNCS.PHASECHK.TRANS64.TRYWAIT P1, [UR4], R4 ;  /* 0x00000004ff0075a7 */ /* 0x000ea40008020144 */
[----:B--2---:R-:W-:Y:S05]  /*2290*/  @!P1 BRA `(.L_x_29) ;  /* 0x000000a000789947 */ /* 0x004fea0003800000 */
.L_x_28:
[----:B------:R-:W-:Y:S01]  /*22a0*/  ULEA UR11, UR12, UR9, 0xd ;  /* 0x000000090c0b7291 */ /* 0x000fe2000f8e683f */
[----:B------:R-:W-:Y:S01]  /*22b0*/  WARPGROUP.ARRIVE ;  /* 0x00000000000079c5 */ /* 0x000fe20000000000 */
[----:B------:R-:W-:Y:S01]  /*22c0*/  ULEA UR10, UR12, UR8, 0xb ;  /* 0x000000080c0a7291 */ /* 0x000fe2000f8e583f */
[----:B------:R-:W-:Y:S01]  /*22d0*/  UMOV UR7, 0x40000040 ;  /* 0x4000004000077882 */ /* 0x000fe20000000000 */
[----:B------:R-:W-:-:S03]  /*22e0*/  UMOV UR5, 0x40000040 ;  /* 0x4000004000057882 */ /* 0x000fc60000000000 */
[----:B------:R-:W-:Y:S02]  /*22f0*/  UMOV UR6, UR11 ;  /* 0x0000000b00067c82 */ /* 0x000fe40008000000 */
[----:B------:R-:W-:Y:S02]  /*2300*/  UMOV UR4, UR10 ;  /* 0x0000000a00047c82 */ /* 0x000fe40008000000 */
[----:B------:R-:W-:Y:S01]  /*2310*/  HGMMA.64x256x8.F32.TF32 R24, gdesc[UR4], R24, gsb0 ;  /* 0x07e00000041879f0 */ /* 0x000fe20008002818 */
[----:B------:R-:W-:Y:S02]  /*2320*/  UIADD3 UR6, UR11, 0x2, URZ ;  /* 0x000000020b067890 */ /* 0x000fe4000fffe03f */
[----:B------:R-:W-:Y:S01]  /*2330*/  UIADD3 UR4, UR10, 0x2, URZ ;  /* 0x000000020a047890 */ /* 0x000fe2000fffe03f */
[----:B------:R-:W-:Y:S01]  /*2340*/  UMOV UR7, 0x40000040 ;  /* 0x4000004000077882 */ /* 0x000fe20000000000 */
[----:B------:R-:W-:Y:S01]  /*2350*/  UMOV UR5, 0x40000040 ;  /* 0x4000004000057882 */ /* 0x000fe20000000000 */
[----:B------:R-:W-:-:S02]  /*2360*/  WARPGROUP.DEPBAR.LE gsb0, 0x0 ;  /* 0x00008000000079c5 */ /* 0x000fc40000010000 */
        /* <DEDUP_REMOVED lines=114> */
[----:B------:R-:W-:Y:S03]  /*2a90*/  HGMMA.64x256x8.F32.TF32 R24, gdesc[UR4], R24, gsb0 ;  /* 0x07e00000041879f0 */ /* 0x000fe60008002818 */
[----:B------:R-:W-:Y:S02]  /*2aa0*/  WARPGROUP.DEPBAR.LE gsb0, 0x0 ;  /* 0x00008000000079c5 */ /* 0x000fe40000010000 */
[----:B------:R-:W-:Y:S05]  /*2ab0*/  @!P0 BRA `(.L_x_30) ;  /* 0x0000000000048947 */ /* 0x000fea0003800000 */
[----:B------:R-:W-:Y:S01]  /*2ac0*/  BPT.TRAP 0x1 ;  /* 0x000000040000795c */ /* 0x000fe20000300000 */
.L_x_30:
[----:B------:R-:W-:-:S13]  /*2ad0*/  ISETP.NE.AND P1, PT, R153, RZ, PT ;  /* 0x000000ff9900720c */ /* 0x000fda0003f25270 */
[----:B-12---:R-:W-:-:S05]  /*2ae0*/  @P1 LEA R4, R3, UR42, 0x3 ;  /* 0x0000002a03041c11 */ /* 0x006fca000f8e18ff */
[----:B------:R-:W-:-:S05]  /*2af0*/  @P1 VIADD R5, R4, 0x18 ;  /* 0x0000001804051836 */ /* 0x000fca0000000000 */
[----:B------:R-:W-:-:S04]  /*2b00*/  @P1 PRMT R5, R152, 0x654, R5 ;  /* 0x0000065498051816 */ /* 0x000fc80000000005 */
[----:B------:R1:W-:Y:S01]  /*2b10*/  @P1 SYNCS.ARRIVE.TRANS64.RED.A1T0 RZ, [R5+URZ], RZ ;  /* 0x000000ff05ff19a7 */ /* 0x0003e2000810043f */
[----:B------:R-:W-:-:S13]  /*2b20*/  ISETP.GT.U32.AND P1, PT, R16, 0x1, PT ;  /* 0x000000011000780c */ /* 0x000fda0003f24070 */
[----:B-1----:R-:W-:Y:S05]  /*2b30*/  @P1 BRA `(.L_x_31) ;  /* 0x0000000000041947 */ /* 0x002fea0003800000 */
[----:B------:R-:W-:Y:S01]  /*2b40*/  BPT.TRAP 0x1 ;  /* 0x000000040000795c */ /* 0x000fe20000300000 */
.L_x_31:
[----:B------:R-:W-:Y:S01]  /*2b50*/  UIADD3 UR12, UR12, 0x1, URZ ;  /* 0x000000010c0c7890 */ /* 0x000fe2000fffe03f */
[C---:B------:R-:W-:Y:S01]  /*2b60*/  ISETP.GT.AND P2, PT, R0.reuse, 0x1, PT ;  /* 0x000000010000780c */ /* 0x040fe20003f44270 */
[----:B------:R-:W-:Y:S02]  /*2b70*/  VIADD R3, R3, 0x1 ;  /* 0x0000000103037836 */ /* 0x000fe40000000000 */
[----:B------:R-:W-:Y:S01]  /*2b80*/  UISETP.NE.AND UP0, UPT, UR12, 0x3, UPT ;  /* 0x000000030c00788c */ /* 0x000fe2000bf05270 */
[----:B------:R-:W-:Y:S02]  /*2b90*/  VIADD R0, R0, 0xffffffff ;  /* 0xffffffff00007836 */ /* 0x000fe40000000000 */
[C---:B------:R-:W-:Y:S01]  /*2ba0*/  ISETP.NE.AND P1, PT, R3.reuse, 0x3, PT ;  /* 0x000000030300780c */ /* 0x040fe20003f25270 */
[----:B------:R-:W-:Y:S02]  /*2bb0*/  USEL UR4, URZ, 0x1, UP0 ;  /* 0x000000013f047887 */ /* 0x000fe40008000000 */
[----:B------:R-:W-:Y:S01]  /*2bc0*/  USEL UR12, UR12, URZ, UP0 ;  /* 0x0000003f0c0c7287 */ /* 0x000fe20008000000 */
[----:B------:R-:W-:-:S03]  /*2bd0*/  SEL R3, R3, RZ, P1 ;  /* 0x000000ff03037207 */ /* 0x000fc60000800000 */
[----:B------:R-:W-:Y:S01]  /*2be0*/  LOP3.LUT R6, R6, UR4, RZ, 0x3c, !PT ;  /* 0x0000000406067c12 */ /* 0x000fe2000f8e3cff */
[----:B------:R-:W-:Y:S07]  /*2bf0*/  @P2 BRA `(.L_x_32) ;  /* 0xfffffff400802947 */ /* 0x000fee000383ffff */
.L_x_25:
[----:B-12---:R-:W1:Y:S01]  /*2c00*/  LDC R0, c[0x0][0x28c] ;  /* 0x0000a300ff007b82 */ /* 0x006e620000000800 */
[----:B------:R2:W-:Y:S01]  /*2c10*/  SYNCS.ARRIVE.TRANS64.A1T0 RZ, [R160+UR44], RZ ;  /* 0x000000ffa0ff79a7 */ /* 0x0005e2000810002c */
[----:B-1----:R-:W-:-:S13]  /*2c20*/  ISETP.GE.AND P1, PT, R0, 0x1, PT ;  /* 0x000000010000780c */ /* 0x002fda0003f26270 */
[----:B--2---:R-:W-:Y:S05]  /*2c30*/  @!P1 BRA `(.L_x_33) ;  /* 0x0000000000449947 */ /* 0x004fea0003800000 */
[----:B------:R-:W-:Y:S05]  /*2c40*/  @!P0 BRA `(.L_x_34) ;  /* 0x0000000000048947 */ /* 0x000fea0003800000 */
[----:B------:R-:W-:Y:S01]  /*2c50*/  BPT.TRAP 0x1 ;  /* 0x000000040000795c */ /* 0x000fe20000300000 */
.L_x_34:
[----:B------:R-:W-:-:S13]  /*2c60*/  ISETP.NE.AND P0, PT, R153, RZ, PT ;  /* 0x000000ff9900720c */ /* 0x000fda0003f05270 */
[----:B------:R-:W-:-:S05]  /*2c70*/  VOTEU.ANY UP0, P0 ;  /* 0x00000000003f7886 */ /* 0x000fca0000000100 */
[----:B------:R-:W-:-:S06]  /*2c80*/  @UP0 UIADD3 UR4, UR45, UR36, URZ ;  /* 0x000000242d040290 */ /* 0x000fcc000fffe03f */
[----:B------:R-:W-:Y:S02]  /*2c90*/  IMAD.U32 R4, RZ, RZ, UR4 ;  /* 0x00000004ff047e24 */ /* 0x000fe4000f8e00ff */
[----:B------:R-:W-:Y:S02]  /*2ca0*/  IMAD.U32 R3, RZ, RZ, UR4 ;  /* 0x00000004ff037e24 */ /* 0x000fe4000f8e00ff */
[----:B------:R-:W-:-:S05]  /*2cb0*/  @P0 IMAD.WIDE.U32 R4, R4, -0x55555555, RZ ;  /* 0xaaaaaaab04040825 */ /* 0x000fca00078e00ff */
[----:B------:R-:W-:-:S05]  /*2cc0*/  @P0 SHF.R.U32.HI R0, RZ, 0x1, R5 ;  /* 0x00000001ff000819 */ /* 0x000fca0000011605 */
[----:B------:R-:W-:-:S05]  /*2cd0*/  @P0 IMAD R0, R0, -0x3, R3 ;  /* 0xfffffffd00000824 */ /* 0x000fca00078e0203 */
[----:B------:R-:W-:-:S05]  /*2ce0*/  @P0 LEA R0, R0, UR42, 0x3 ;  /* 0x0000002a00000c11 */ /* 0x000fca000f8e18ff */
[----:B------:R-:W-:-:S05]  /*2cf0*/  @P0 VIADD R3, R0, 0x18 ;  /* 0x0000001800030836 */ /* 0x000fca0000000000 */
[----:B------:R-:W-:-:S04]  /*2d00*/  @P0 PRMT R3, R152, 0x654, R3 ;  /* 0x0000065498030816 */ /* 0x000fc80000000003 */
[----:B------:R1:W-:Y:S01]  /*2d10*/  @P0 SYNCS.ARRIVE.TRANS64.RED.A1T0 RZ, [R3+URZ], RZ ;  /* 0x000000ff03ff09a7 */ /* 0x0003e2000810043f */
[----:B------:R-:W-:-:S13]  /*2d20*/  ISETP.GT.U32.AND P0, PT, R16, 0x1, PT ;  /* 0x000000011000780c */ /* 0x000fda0003f04070 */
[----:B-1----:R-:W-:Y:S05]  /*2d30*/  @P0 BRA `(.L_x_33) ;  /* 0x0000000000040947 */ /* 0x002fea0003800000 */
[----:B------:R-:W-:Y:S01]  /*2d40*/  BPT.TRAP 0x1 ;  /* 0x000000040000795c */ /* 0x000fe20000300000 */
.L_x_33:
[----:B------:R-:W-:Y:S01]  /*2d50*/  SHF.L.U32 R0, R177, 0x1f, RZ ;  /* 0x0000001fb1007819 */ /* 0x000fe200000006ff */
[----:B------:R-:W-:Y:S01]  /*2d60*/  UIADD3 UR36, UR41, UR36, URZ ;  /* 0x0000002429247290 */ /* 0x000fe2000fffe03f */
[----:B------:R-:W1:Y:S01]  /*2d70*/  LDC R7, c[0x0][0x288] ;  /* 0x0000a200ff077b82 */ /* 0x000e620000000800 */
[----:B------:R-:W-:Y:S01]  /*2d80*/  UISETP.GE.U32.AND UP1, UPT, UR41, 0x3, UPT ;  /* 0x000000032900788c */ /* 0x000fe2000bf26070 */
[----:B------:R-:W-:Y:S01]  /*2d90*/  IMAD.SHL.U32 R8, R158, 0x2, RZ ;  /* 0x000000029e087824 */ /* 0x000fe200078e00ff */
[----:B------:R-:W-:Y:S02]  /*2da0*/  UISETP.GT.U32.AND UP0, UPT, UR36, 0x2, UPT ;  /* 0x000000022400788c */ /* 0x000fe4000bf04070 */
[----:B------:R-:W-:Y:S02]  /*2db0*/  UIMAD.WIDE.U32 UR4, UR36, -0x55555555, URZ ;  /* 0xaaaaaaab240478a5 */ /* 0x000fe4000f8e003f */
[----:B------:R-:W-:Y:S01]  /*2dc0*/  UISETP.LT.U32.AND UP0, UPT, UR41, 0x3, UP0 ;  /* 0x000000032900788c */ /* 0x000fe20008701070 */
[----:B------:R-:W2:Y:S01]  /*2dd0*/  SYNCS.PHASECHK.TRANS64.TRYWAIT P0, [R159+UR43+0x10], R0 ;  /* 0x000010009f0075a7 */ /* 0x000ea2000800016b */
[----:B------:R-:W-:Y:S01]  /*2de0*/  USHF.R.U32.HI UR4, URZ, 0x1, UR5 ;  /* 0x000000013f047899 */ /* 0x000fe20008011605 */
[----:B------:R-:W-:Y:S01]  /*2df0*/  SHF.R.S32.HI R9, RZ, 0x1f, R8 ;  /* 0x0000001fff097819 */ /* 0x000fe20000011408 */
[----:B------:R-:W-:-:S02]  /*2e00*/  USEL UR6, URZ, 0x1, !UP0 ;  /* 0x000000013f067887 */ /* 0x000fc4000c000000 */
[----:B------:R-:W-:Y:S02]  /*2e10*/  UIMAD UR36, UR4, -0x3, UR36 ;  /* 0xfffffffd042478a4 */ /* 0x000fe4000f8e0224 */
[----:B------:R-:W-:-:S04]  /*2e20*/  ULOP3.LUT UR40, UR40, UR6, URZ, 0x3c, !UPT ;  /* 0x0000000628287292 */ /* 0x000fc8000f8e3c3f */
[----:B------:R-:W-:Y:S01]  /*2e30*/  @UP1 ULOP3.LUT UR40, UR40, 0x1, UR4, 0x78, !UPT ;  /* 0x0000000128281892 */ /* 0x000fe2000f8e7804 */
[----:B-12---:R-:W-:Y:S11]  /*2e40*/  @!P0 BRA `(.L_x_35) ;  /* 0x0000009400a48947 */ /* 0x006ff60003800000 */
.L_x_316:
[----:B------:R-:W-:Y:S01]  /*2e50*/  IMAD.SHL.U32 R6, R19, 0x40, RZ ;  /* 0x0000004013067824 */ /* 0x000fe200078e00ff */
[----:B------:R-:W-:Y:S01]  /*2e60*/  ULDC UR6, c[0x0][0x284] ;  /* 0x0000a10000067ab9 */ /* 0x000fe20000000800 */
[----:B0-----:R-:W-:Y:S01]  /*2e70*/  IMAD.SHL.U32 R12, R22, 0x100, RZ ;  /* 0x00000100160c7824 */ /* 0x001fe200078e00ff */
[----:B------:R-:W-:Y:S01]  /*2e80*/  SHF.R.S32.HI R167, RZ, 0x1f, R2 ;  /* 0x0000001fffa77819 */ /* 0x000fe20000011402 */
[----:B------:R-:W-:Y:S01]  /*2e90*/  ULDC.64 UR4, c[0x0][0x5d0] ;  /* 0x0001740000047ab9 */ /* 0x000fe20000000a00 */
[----:B------:R-:W-:Y:S01]  /*2ea0*/  ISETP.GE.AND P0, PT, R6, UR6, PT ;  /* 0x0000000606007c0c */ /* 0x000fe2000bf06270 */
[----:B------:R-:W-:Y:S01]  /*2eb0*/  IMAD.WIDE.U32 R4, R2, UR4, R8 ;  /* 0x0000000402047c25 */ /* 0x000fe2000f8e0008 */
[----:B------:R-:W-:Y:S02]  /*2ec0*/  SHF.R.S32.HI R13, RZ, 0x1f, R12 ;  /* 0x0000001fff0d7819 */ /* 0x000fe4000001140c */
[C---:B------:R-:W-:Y:S01]  /*2ed0*/  ISETP.GE.OR P0, PT, R12.reuse, R7, P0 ;  /* 0x000000070c00720c */ /* 0x040fe20000706670 */
[----:B------:R-:W-:Y:S01]  /*2ee0*/  IMAD R3, R167, UR4, RZ ;  /* 0x00000004a7037c24 */ /* 0x000fe2000f8e02ff */
[----:B------:R-:W-:-:S03]  /*2ef0*/  IADD3 R168, P1, R12, R4, RZ ;  /* 0x000000040ca87210 */ /* 0x000fc60007f3e0ff */
[----:B------:R-:W-:-:S05]  /*2f00*/  IMAD R3, R2, UR5, R3 ;  /* 0x0000000502037c24 */ /* 0x000fca000f8e0203 */
[----:B------:R-:W-:-:S03]  /*2f10*/  IADD3.X R169, R13, R5, R3, P1, !PT ;  /* 0x000000050da97210 */ /* 0x000fc60000ffe403 */
[----:B------:R-:W-:Y:S05]  /*2f20*/  @P0 BRA `(.L_x_36) ;  /* 0x0000007c00000947 */ /* 0x000fea0003800000 */
[----:B------:R-:W0:Y:S01]  /*2f30*/  LDC.64 R10, c[0x0][0x5c8] ;  /* 0x00017200ff0a7b82 */ /* 0x000e220000000a00 */
[----:B-----5:R-:W-:Y:S01]  /*2f40*/  FSETP.NEU.AND P0, PT, R155, RZ, PT ;  /* 0x000000ff9b00720b */ /* 0x020fe20003f0d000 */
[----:B------:R-:W-:Y:S01]  /*2f50*/  IMAD R3, R158, -0x2, R7 ;  /* 0xfffffffe9e037824 */ /* 0x000fe200078e0207 */
[----:B------:R-:W-:Y:S01]  /*2f60*/  BSSY B0, `(.L_x_36) ;  /* 0x00007bc000007945 */ /* 0x000fe20003800000 */
[----:B------:R-:W-:-:S04]  /*2f70*/  IMAD.WIDE R164, R19, 0x40, R156 ;  /* 0x0000004013a47825 */ /* 0x000fc800078e029c */
[----:B-1----:R-:W-:Y:S02]  /*2f80*/  IMAD.IADD R0, R3, 0x1, -R12 ;  /* 0x0000000103007824 */ /* 0x002fe400078e0a0c */
[----:B------:R-:W-:-:S03]  /*2f90*/  IMAD.IADD R3, R163, 0x1, -R6 ;  /* 0x00000001a3037824 */ /* 0x000fc600078e0a06 */
[----:B------:R-:W-:-:S04]  /*2fa0*/  ISETP.GT.AND P1, PT, R0, RZ, PT ;  /* 0x000000ff0000720c */ /* 0x000fc80003f24270 */
[----:B------:R-:W-:Y:S01]  /*2fb0*/  ISETP.GT.AND P2, PT, R3, RZ, P1 ;  /* 0x000000ff0300720c */ /* 0x000fe20000f44270 */
[-C--:B0-----:R-:W-:Y:S02]  /*2fc0*/  IMAD R4, R165, R10.reuse, RZ ;  /* 0x0000000aa5047224 */ /* 0x081fe400078e02ff */
[----:B------:R-:W-:-:S04]  /*2fd0*/  IMAD.WIDE.U32 R168, R164, R10, R168 ;  /* 0x0000000aa4a87225 */ /* 0x000fc800078e00a8 */
[----:B------:R-:W-:-:S04]  /*2fe0*/  IMAD R5, R164, R11, R4 ;  /* 0x0000000ba4057224 */ /* 0x000fc800078e0204 */
[----:B------:R-:W-:Y:S01]  /*2ff0*/  IMAD.IADD R179, R169, 0x1, R5 ;  /* 0x00000001a9b37824 */ /* 0x000fe200078e0205 */
[----:B------:R-:W-:Y:S06]  /*3000*/  @!P0 BRA `(.L_x_37) ;  /* 0x0000005400948947 */ /* 0x000fec0003800000 */
[----:B------:R-:W0:Y:S01]  /*3010*/  LDC.64 R20, c[0x0][0x5b8] ;  /* 0x00016e00ff147b82 */ /* 0x000e220000000a00 */
[----:B------:R-:W-:-:S07]  /*3020*/  ULDC.64 UR4, c[0x0][0x5c0] ;  /* 0x0001700000047ab9 */ /* 0x000fce0000000a00 */
[----:B------:R-:W1:Y:S08]  /*3030*/  LDC.64 R170, c[0x0][0x5b0] ;  /* 0x00016c00ffaa7b82 */ /* 0x000e700000000a00 */
[----:B------:R-:W2:Y:S01]  /*3040*/  LDC.64 R14, c[0x0][0x5a8] ;  /* 0x00016a00ff0e7b82 */ /* 0x000ea20000000a00 */
[-C--:B0-----:R-:W-:Y:S02]  /*3050*/  IMAD R6, R167, R20.reuse, RZ ;  /* 0x00000014a7067224 */ /* 0x081fe400078e02ff */
[----:B------:R-:W-:-:S04]  /*3060*/  IMAD.WIDE.U32 R4, R2, R20, R8 ;  /* 0x0000001402047225 */ /* 0x000fc800078e0008 */
[----:B------:R-:W-:Y:S01]  /*3070*/  IMAD R169, R2, R21, R6 ;  /* 0x0000001502a97224 */ /* 0x000fe200078e0206 */
[----:B------:R-:W-:Y:S01]  /*3080*/  IADD3 R166, P0, R12, R4, RZ ;  /* 0x000000040ca67210 */ /* 0x000fe20007f1e0ff */
[----:B-1----:R-:W-:-:S03]  /*3090*/  IMAD R4, R165, R170, RZ ;  /* 0x000000aaa5047224 */ /* 0x002fc600078e02ff */
[----:B------:R-:W-:Y:S01]  /*30a0*/  IADD3.X R167, R13, R5, R169, P0, !PT ;  /* 0x000000050da77210 */ /* 0x000fe200007fe4a9 */
[C---:B------:R-:W-:Y:S02]  /*30b0*/  IMAD R21, R164.reuse, R171, R4 ;  /* 0x000000aba4157224 */ /* 0x040fe400078e0204 */
[----:B------:R-:W-:-:S04]  /*30c0*/  IMAD.WIDE.U32 R4, R164, R170, R166 ;  /* 0x000000aaa4047225 */ /* 0x000fc800078e00a6 */
[----:B------:R-:W-:Y:S01]  /*30d0*/  IMAD.IADD R5, R5, 0x1, R21 ;  /* 0x0000000105057824 */ /* 0x000fe200078e0215 */
[----:B--2---:R-:W-:-:S04]  /*30e0*/  LEA R6, P0, R4, R14, 0x2 ;  /* 0x0000000e04067211 */ /* 0x004fc800078010ff */
[----:B------:R-:W-:-:S05]  /*30f0*/  LEA.HI.X R7, R4, R15, R5, 0x2, P0 ;  /* 0x0000000f04077211 */ /* 0x000fca00000f1405 */
[----:B------:R0:W2:Y:S01]  /*3100*/  @P2 LDG.E.LTC128B R19, desc[UR38][R6.64] ;  /* 0x0000002606132981 */ /* 0x0000a2000c1e1920 */
[----:B------:R-:W-:Y:S01]  /*3110*/  IMAD.WIDE.U32 R4, R164, R170, R12 ;  /* 0x000000aaa4047225 */ /* 0x000fe200078e000c */
[C---:B------:R-:W-:Y:S01]  /*3120*/  SHF.L.U64.HI R175, R170.reuse, 0x3, R171 ;  /* 0x00000003aaaf7819 */ /* 0x040fe200000102ab */
[----:B------:R-:W-:Y:S02]  /*3130*/  BSSY B1, `(.L_x_38) ;  /* 0x0000014000017945 */ /* 0x000fe40003800000 */
[----:B------:R-:W-:Y:S01]  /*3140*/  IMAD.SHL.U32 R174, R170, 0x8, RZ ;  /* 0x00000008aaae7824 */ /* 0x000fe200078e00ff */
[----:B------:R-:W-:-:S03]  /*3150*/  IADD3 R172, P0, R8, R4, RZ ;  /* 0x0000000408ac7210 */ /* 0x000fc60007f1e0ff */
[----:B------:R-:W-:Y:S01]  /*3160*/  IMAD.WIDE.U32 R174, R164, R170, R174 ;  /* 0x000000aaa4ae7225 */ /* 0x000fe200078e00ae */
[----:B------:R-:W-:Y:S02]  /*3170*/  IADD3.X R173, R9, R21, R5, P0, !PT ;  /* 0x0000001509ad7210 */ /* 0x000fe400007fe405 */
[----:B------:R-:W-:Y:S01]  /*3180*/  ISETP.GT.AND P0, PT, R0, 0x1, PT ;  /* 0x000000010000780c */ /* 0x000fe20003f04270 */
[----:B------:R-:W-:-:S04]  /*3190*/  IMAD.WIDE.U32 R172, R2, R20, R172 ;  /* 0x0000001402ac7225 */ /* 0x000fc800078e00ac */
[----:B0-----:R-:W-:Y:S01]  /*31a0*/  IMAD.IADD R7, R169, 0x1, R173 ;  /* 0x00000001a9077824 */ /* 0x001fe200078e02ad */
[----:B------:R-:W-:-:S04]  /*31b0*/  LEA R6, P4, R172, R14, 0x2 ;  /* 0x0000000eac067211 */ /* 0x000fc800078810ff */
[----:B------:R-:W-:Y:S02]  /*31c0*/  LEA.HI.X R7, R172, R15, R7, 0x2, P4 ;  /* 0x0000000fac077211 */ /* 0x000fe400020f1407 */
[----:B--2---:R-:W-:-:S05]  /*31d0*/  LOP3.LUT R4, R19, 0xffffe000, RZ, 0xc0, !PT ;  /* 0xffffe00013047812 */ /* 0x004fca00078ec0ff */
[----:B------:R-:W-:Y:S01]  /*31e0*/  FMUL R5, R4, R155 ;  /* 0x0000009b04057220 */ /* 0x000fe20000400000 */
[----:B------:R-:W-:-:S03]  /*31f0*/  LEA R4, P3, R168, UR4, 0x2 ;  /* 0x00000004a8047c11 */ /* 0x000fc6000f8610ff */
[----:B------:R-:W-:Y:S01]  /*3200*/  FFMA R165, R24, R154, R5 ;  /* 0x0000009a18a57223 */ /* 0x000fe20000000005 */
[----:B------:R-:W-:Y:S02]  /*3210*/  LEA.HI.X R5, R168, UR5, R179, 0x2, P3 ;  /* 0x00000005a8057c11 */ /* 0x000fe400098f14b3 */
[----:B------:R-:W-:Y:S02]  /*3220*/  ISETP.GT.AND P3, PT, R3, RZ, P0 ;  /* 0x000000ff0300720c */ /* 0x000fe40000764270 */
[----:B------:R-:W-:-:S05]  /*3230*/  F2FP.TF32.F32.PACK_B R165, R165 ;  /* 0x000000a5ffa5723e */ /* 0x000fca00024050ff */
[----:B------:R0:W-:Y:S06]  /*3240*/  @P2 STG.E desc[UR38][R4.64], R165 ;  /* 0x000000a504002986 */ /* 0x0001ec000c101926 */
[----:B------:R-:W-:Y:S05]  /*3250*/  @!P3 BRA `(.L_x_39) ;  /* 0x000000000004b947 */ /* 0x000fea0003800000 */
[----:B------:R1:W5:Y:S02]  /*3260*/  LDG.E.LTC128B R19, desc[UR38][R6.64+0x4] ;  /* 0x0000042606137981 */ /* 0x000364000c1e1920 */
.L_x_39:
[----:B------:R-:W-:Y:S05]  /*3270*/  BSYNC B1 ;  /* 0x0000000000017941 */ /* 0x000fea0003800000 */
.L_x_38:
[----:B-----5:R-:W-:Y:S01]  /*3280*/  LOP3.LUT R22, R19, 0xffffe000, RZ, 0xc0, !PT ;  /* 0xffffe00013167812 */ /* 0x020fe200078ec0ff */
[----:B------:R-:W-:Y:S01]  /*3290*/  IMAD.IADD R171, R21, 0x1, R175 ;  /* 0x0000000115ab7824 */ /* 0x000fe200078e02af */
[----:B------:R-:W-:Y:S02]  /*32a0*/  IADD3 R21, P2, R166, R174, RZ ;  /* 0x000000aea6157210 */ /* 0x000fe40007f5e0ff */
[----:B------:R-:W-:Y:S01]  /*32b0*/  ISETP.GT.AND P1, PT, R3, 0x8, P1 ;  /* 0x000000080300780c */ /* 0x000fe20000f24270 */
[----:B------:R-:W-:Y:S02]  /*32c0*/  FMUL R22, R22, R155 ;  /* 0x0000009b16167220 */ /* 0x000fe40000400000 */
[----:B------:R-:W-:Y:S01]  /*32d0*/  IMAD.X R166, R171, 0x1, R167, P2 ;  /* 0x00000001aba67824 */ /* 0x000fe200010e06a7 */
[----:B------:R-:W-:Y:S01]  /*32e0*/  LEA R24, P2, R21, R14, 0x2 ;  /* 0x0000000e15187211 */ /* 0x000fe200078410ff */
[----:B0-----:R-:W-:-:S03]  /*32f0*/  FFMA R165, R25, R154, R22 ;  /* 0x0000009a19a57223 */ /* 0x001fc60000000016 */
[----:B------:R-:W-:Y:S02]  /*3300*/  LEA.HI.X R25, R21, R15, R166, 0x2, P2 ;  /* 0x0000000f15197211 */ /* 0x000fe400010f14a6 */
[----:B------:R-:W-:-:S05]  /*3310*/  F2FP.TF32.F32.PACK_B R165, R165 ;  /* 0x000000a5ffa5723e */ /* 0x000fca00024050ff */
[----:B------:R0:W-:Y:S04]  /*3320*/  @P3 STG.E desc[UR38][R4.64+0x4], R165 ;  /* 0x000004a504003986 */ /* 0x0001e8000c101926 */
[----:B------:R-:W2:Y:S01]  /*3330*/  @P1 LDG.E.LTC128B R19, desc[UR38][R24.64] ;  /* 0x0000002618131981 */ /* 0x000ea2000c1e1920 */
[----:B------:R-:W-:Y:S01]  /*3340*/  IADD3 R8, P2, P3, R8, R174, R12 ;  /* 0x000000ae08087210 */ /* 0x000fe20007b5e00c */
[----:B------:R-:W-:Y:S01]  /*3350*/  BSSY B1, `(.L_x_40) ;  /* 0x0000011000017945 */ /* 0x000fe20003800000 */
[C---:B------:R-:W-:Y:S02]  /*3360*/  SHF.L.U64.HI R11, R10.reuse, 0x5, R11 ;  /* 0x000000050a0b7819 */ /* 0x040fe4000001020b */
[----:B------:R-:W-:Y:S02]  /*3370*/  IADD3.X R9, R9, R171, R13, P2, P3 ;  /* 0x000000ab09097210 */ /* 0x000fe400017e640d */
[----:B------:R-:W-:-:S02]  /*3380*/  LEA R10, P2, R10, R4, 0x5 ;  /* 0x000000040a0a7211 */ /* 0x000fc400078428ff */
[----:B------:R-:W-:Y:S01]  /*3390*/  ISETP.GT.AND P0, PT, R3, 0x8, P0 ;  /* 0x000000080300780c */ /* 0x000fe20000704270 */
[----:B------:R-:W-:-:S04]  /*33a0*/  IMAD.WIDE.U32 R20, R2, R20, R8 ;  /* 0x0000001402147225 */ /* 0x000fc800078e0008 */
[----:B------:R-:W-:Y:S01]  /*33b0*/  IMAD.X R11, R11, 0x1, R5, P2 ;  /* 0x000000010b0b7824 */ /* 0x000fe200010e0605 */
[----:B------:R-:W-:Y:S01]  /*33c0*/  LEA R8, P3, R20, R14, 0x2 ;  /* 0x0000000e14087211 */ /* 0x000fe200078610ff */
[----:B------:R-:W-:-:S05]  /*33d0*/  IMAD.IADD R2, R169, 0x1, R21 ;  /* 0x00000001a9027824 */ /* 0x000fca00078e0215 */
[----:B------:R-:W-:Y:S02]  /*33e0*/  LEA.HI.X R9, R20, R15, R2, 0x2, P3 ;  /* 0x0000000f14097211 */ /* 0x000fe400018f1402 */
[----:B--2---:R-:W-:-:S05]  /*33f0*/  LOP3.LUT R12, R19, 0xffffe000, RZ, 0xc0, !PT ;  /* 0xffffe000130c7812 */ /* 0x004fca00078ec0ff */
[----:B------:R-:W-:-:S04]  /*3400*/  FMUL R13, R12, R155 ;  /* 0x0000009b0c0d7220 */ /* 0x000fc80000400000 */
[----:B------:R-:W-:-:S05]  /*3410*/  FFMA R13, R26, R154, R13 ;  /* 0x0000009a1a0d7223 */ /* 0x000fca000000000d */
[----:B------:R-:W-:-:S05]  /*3420*/  F2FP.TF32.F32.PACK_B R13, R13 ;  /* 0x0000000dff0d723e */ /* 0x000fca00024050ff */
[----:B------:R0:W-:Y:S01]  /*3430*/  @P1 STG.E desc[UR38][R10.64], R13 ;  /* 0x0000000d0a001986 */ /* 0x0001e2000c101926 */
[----:B------:R-:W-:Y:S05]  /*3440*/  @!P0 BRA `(.L_x_41) ;  /* 0x0000000000048947 */ /* 0x000fea0003800000 */
[----:B------:R2:W5:Y:S02]  /*3450*/  LDG.E.LTC128B R19, desc[UR38][R8.64+0x4] ;  /* 0x0000042608137981 */ /* 0x000564000c1e1920 */
.L_x_41:
[----:B------:R-:W-:Y:S05]  /*3460*/  BSYNC B1 ;  /* 0x0000000000017941 */ /* 0x000fea0003800000 */
.L_x_40:
[----:B-----5:R-:W-:Y:S01]  /*3470*/  LOP3.LUT R2, R19, 0xffffe000, RZ, 0xc0, !PT ;  /* 0xffffe00013027812 */ /* 0x020fe200078ec0ff */
[----:B------:R-:W-:Y:S01]  /*3480*/  BSSY B1, `(.L_x_42) ;  /* 0x0000009000017945 */ /* 0x000fe20003800000 */
[----:B------:R-:W-:-:S03]  /*3490*/  ISETP.GT.AND P1, PT, R0, 0x8, PT ;  /* 0x000000080000780c */ /* 0x000fc60003f24270 */
[----:B------:R-:W-:Y:S01]  /*34a0*/  FMUL R2, R2, R155 ;  /* 0x0000009b02027220 */ /* 0x000fe20000400000 */
[----:B------:R-:W-:-:S03]  /*34b0*/  ISETP.GT.AND P2, PT, R3, RZ, P1 ;  /* 0x000000ff0300720c */ /* 0x000fc60000f44270 */
[----:B------:R-:W-:-:S05]  /*34c0*/  FFMA R27, R27, R154, R2 ;  /* 0x0000009a1b1b7223 */ /* 0x000fca0000000002 */
[----:B------:R-:W-:-:S05]  /*34d0*/  F2FP.TF32.F32.PACK_B R27, R27 ;  /* 0x0000001bff1b723e */ /* 0x000fca00024050ff */
[----:B------:R3:W-:Y:S01]  /*34e0*/  @P0 STG.E desc[UR38][R10.64+0x4], R27 ;  /* 0x0000041b0a000986 */ /* 0x0007e2000c101926 */
[----:B------:R-:W-:Y:S05]  /*34f0*/  @!P2 BRA `(.L_x_43) ;  /* 0x000000000004a947 */ /* 0x000fea0003800000 */
[----:B------:R4:W5:Y:S02]  /*3500*/  LDG.E.LTC128B R19, desc[UR38][R6.64+0x20] ;  /* 0x0000202606137981 */ /* 0x000964000c1e1920 */
.L_x_43:
[----:B------:R-:W-:Y:S05]  /*3510*/  BSYNC B1 ;  /* 0x0000000000017941 */ /* 0x000fea0003800000 */
.L_x_42:
[----:B-----5:R-:W-:Y:S01]  /*3520*/  LOP3.LUT R2, R19, 0xffffe000, RZ, 0xc0, !PT ;  /* 0xffffe00013027812 */ /* 0x020fe200078ec0ff */
[----:B------:R-:W-:Y:S01]  /*3530*/  BSSY B1, `(.L_x_44) ;  /* 0x0000009000017945 */ /* 0x000fe20003800000 */
[----:B------:R-:W-:-:S03]  /*3540*/  ISETP.GT.AND P0, PT, R0, 0x9, PT ;  /* 0x000000090000780c */ /* 0x000fc60003f04270 */
[----:B0-----:R-:W-:Y:S01]  /*3550*/  FMUL R13, R2, R155 ;  /* 0x0000009b020d7220 */ /* 0x001fe20000400000 */
[----:B------:R-:W-:-:S03]  /*3560*/  ISETP.GT.AND P3, PT, R3, RZ, P0 ;  /* 0x000000ff0300720c */ /* 0x000fc60000764270 */
[----:B------:R-:W-:-:S05]  /*3570*/  FFMA R13, R28, R154, R13 ;  /* 0x0000009a1c0d7223 */ /* 0x000fca000000000d */
[----:B------:R-:W-:-:S05]  /*3580*/  F2FP.TF32.F32.PACK_B R13, R13 ;  /* 0x0000000dff0d723e */ /* 0x000fca00024050ff */
[----:B------:R0:W-:Y:S01]  /*3590*/  @P2 STG.E desc[UR38][R4.64+0x20], R13 ;  /* 0x0000200d04002986 */ /* 0x0001e2000c101926 */
[----:B------:R-:W-:Y:S05]  /*35a0*/  @!P3 BRA `(.L_x_45) ;  /* 0x000000000004b947 */ /* 0x000fea0003800000 */
[----:B------:R0:W5:Y:S02]  /*35b0*/  LDG.E.LTC128B R19, desc[UR38][R6.64+0x24] ;  /* 0x0000242606137981 */ /* 0x000164000c1e1920 */
.L_x_45:
[----:B------:R-:W-:Y:S05]  /*35c0*/  BSYNC B1 ;  /* 0x0000000000017941 */ /* 0x000fea0003800000 */
.L_x_44:
[----:B-----5:R-:W-:Y:S01]  /*35d0*/  LOP3.LUT R2, R19, 0xffffe000, RZ, 0xc0, !PT ;  /* 0xffffe00013027812 */ /* 0x020fe200078ec0ff */
[----:B------:R-:W-:Y:S01]  /*35e0*/  BSSY B1, `(.L_x_46) ;  /* 0x0000008000017945 */ /* 0x000fe20003800000 */
[----:B------:R-:W-:-:S03]  /*35f0*/  ISETP.GT.AND P1, PT, R3, 0x8, P1 ;  /* 0x000000080300780c */ /* 0x000fc60000f24270 */
[----:B------:R-:W-:-:S04]  /*3600*/  FMUL R2, R2, R155 ;  /* 0x0000009b02027220 */ /* 0x000fc80000400000 */
[----:B------:R-:W-:-:S05]  /*3610*/  FFMA R29, R29, R154, R2 ;  /* 0x0000009a1d1d7223 */ /* 0x000fca0000000002 */
[----:B------:R-:W-:-:S05]  /*3620*/  F2FP.TF32.F32.PACK_B R29, R29 ;  /* 0x0000001dff1d723e */ /* 0x000fca00024050ff */
[----:B------:R0:W-:Y:S01]  /*3630*/  @P3 STG.E desc[UR38][R4.64+0x24], R29 ;  /* 0x0000241d04003986 */ /* 0x0001e2000c101926 */
[----:B------:R-:W-:Y:S05]  /*3640*/  @!P1 BRA `(.L_x_47) ;  /* 0x0000000000049947 */ /* 0x000fea0003800000 */
[----:B------:R0:W5:Y:S02]  /*3650*/  LDG.E.LTC128B R19, desc[UR38][R8.64+0x20] ;  /* 0x0000202608137981 */ /* 0x000164000c1e1920 */
.L_x_47:
[----:B------:R-:W-:Y:S05]  /*3660*/  BSYNC B1 ;  /* 0x0000000000017941 */ /* 0x000fea0003800000 */
.L_x_46:
[----:B-----5:R-:W-:Y:S01]  /*3670*/  LOP3.LUT R2, R19, 0xffffe000, RZ, 0xc0, !PT ;  /* 0xffffe00013027812 */ /* 0x020fe200078ec0ff */
[----:B------:R-:W-:Y:S01]  /*3680*/  BSSY B1, `(.L_x_48) ;  /* 0x0000008000017945 */ /* 0x000fe20003800000 */
[----:B------:R-:W-:-:S03]  /*3690*/  ISETP.GT.AND P0, PT, R3, 0x8, P0 ;  /* 0x000000080300780c */ /* 0x000fc60000704270 */
[----:B0-----:R-:W-:-:S04]  /*36a0*/  FMUL R13, R2, R155 ;  /* 0x0000009b020d7220 */ /* 0x001fc80000400000 */
[----:B------:R-:W-:-:S05]  /*36b0*/  FFMA R13, R30, R154, R13 ;  /* 0x0000009a1e0d7223 */ /* 0x000fca000000000d */
[----:B------:R-:W-:-:S05]  /*36c0*/  F2FP.TF32.F32.PACK_B R13, R13 ;  /* 0x0000000dff0d723e */ /* 0x000fca00024050ff */
[----:B------:R0:W-:Y:S01]  /*36d0*/  @P1 STG.E desc[UR38][R10.64+0x20], R13 ;  /* 0x0000200d0a001986 */ /* 0x0001e2000c101926 */
[----:B------:R-:W-:Y:S05]  /*36e0*/  @!P0 BRA `(.L_x_49) ;  /* 0x0000000000048947 */ /* 0x000fea0003800000 */
[----:B------:R0:W5:Y:S02]  /*36f0*/  LDG.E.LTC128B R19, desc[UR38][R8.64+0x24] ;  /* 0x0000242608137981 */ /* 0x000164000c1e1920 */
.L_x_49:
[----:B------:R-:W-:Y:S05]  /*3700*/  BSYNC B1 ;  /* 0x0000000000017941 */ /* 0x000fea0003800000 */
.L_x_48:
        /* <DEDUP_REMOVED lines=10> */
.L_x_51:
[----:B------:R-:W-:Y:S05]  /*37b0*/  BSYNC B1 ;  /* 0x0000000000017941 */ /* 0x000fea0003800000 */
.L_x_50:
        /* <DEDUP_REMOVED lines=10> */
.L_x_53:
[----:B------:R-:W-:Y:S05]  /*3860*/  BSYNC B1 ;  /* 0x0000000000017941 */ /* 0x000fea0003800000 */
.L_x_52:
        /* <DEDUP_REMOVED lines=9> */
.L_x_55:
[----:B------:R-:W-:Y:S05]  /*3900*/  BSYNC B1 ;  /* 0x0000000000017941 */ /* 0x000fea0003800000 */
.L_x_54:
        /* <DEDUP_REMOVED lines=9> */
.L_x_57:
[----:B------:R-:W-:Y:S05]  /*39a0*/  BSYNC B1 ;  /* 0x0000000000017941 */ /* 0x000fea0003800000 */
.L_x_56:
        /* <DEDUP_REMOVED lines=10> */
.L_x_59:
[----:B------:R-:W-:Y:S05]  /*3a50*/  BSYNC B1 ;  /* 0x0000000000017941 */ /* 0x000fea0003800000 */
.L_x_58:
        /* <DEDUP_REMOVED lines=10> */
.L_x_61:
[----:B------:R-:W-:Y:S05]  /*3b00*/  BSYNC B1 ;  /* 0x0000000000017941 */ /* 0x000fea0003800000 */
.L_x_60:
        /* <DEDUP_REMOVED lines=9> */
.L_x_63:
[----:B------:R-:W-:Y:S05]  /*3ba0*/  BSYNC B1 ;  /* 0x0000000000017941 */ /* 0x000fea0003800000 */
.L_x_62:
        /* <DEDUP_REMOVED lines=9> */
.L_x_65:
[----:B------:R-:W-:Y:S05]  /*3c40*/  BSYNC B1 ;  /* 0x0000000000017941 */ /* 0x000fea0003800000 */
.L_x_64:
        /* <DEDUP_REMOVED lines=10> */
.L_x_67:
[----:B------:R-:W-:Y:S05]  /*3cf0*/  BSYNC B1 ;  /* 0x0000000000017941 */ /* 0x000fea0003800000 */
.L_x_66:
        /* <DEDUP_REMOVED lines=10> */
.L_x_69:
[----:B------:R-:W-:Y:S05]  /*3da0*/  BSYNC B1 ;  /* 0x0000000000017941 */ /* 0x000fea0003800000 */
.L_x_68:
        /* <DEDUP_REMOVED lines=9> */
.L_x_71:
[----:B------:R-:W-:Y:S05]  /*3e40*/  BSYNC B1 ;  /* 0x0000000000017941 */ /* 0x000fea0003800000 */
.L_x_70:
        /* <DEDUP_REMOVED lines=9> */
.L_x_73:
[----:B------:R-:W-:Y:S05]  /*3ee0*/  BSYNC B1 ;  /* 0x0000000000017941 */ /* 0x000fea0003800000 */
.L_x_72:
        /* <DEDUP_REMOVED lines=10> */
.L_x_75:
[----:B------:R-:W-:Y:S05]  /*3f90*/  BSYNC B1 ;  /* 0x0000000000017941 */ /* 0x000fea0003800000 */
.L_x_74:
        /* <DEDUP_REMOVED lines=10> */
.L_x_77:
[----:B------:R-:W-:Y:S05]  /*4040*/  BSYNC B1 ;  /* 0x0000000000017941 */ /* 0x000fea0003800000 */
.L_x_76:
        /* <DEDUP_REMOVED lines=9> */
.L_x_79:
[----:B------:R-:W-:Y:S05]  /*40e0*/  BSYNC B1 ;  /* 0x0000000000017941 */ /* 0x000fea0003800000 */
.L_x_78:
        /* <DEDUP_REMOVED lines=9> */
.L_x_81:
[----:B------:R-:W-:Y:S05]  /*4180*/  BSYNC B1 ;  /* 0x0000000000017941 */ /* 0x000fea0003800000 */
.L_x_80:
        /* <DEDUP_REMOVED lines=10> */
.L_x_83:
[----:B------:R-:W-:Y:S05]  /*4230*/  BSYNC B1 ;  /* 0x0000000000017941 */ /* 0x000fea0003800000 */
.L_x_82:
        /* <DEDUP_REMOVED lines=10> */
.L_x_85:
[----:B------:R-:W-:Y:S05]  /*42e0*/  BSYNC B1 ;  /* 0x0000000000017941 */ /* 0x000fea0003800000 */
.L_x_84:
        /* <DEDUP_REMOVED lines=9> */
.L_x_87:
[----:B------:R-:W-:Y:S05]  /*4380*/  BSYNC B1 ;  /* 0x0000000000017941 */ /* 0x000fea0003800000 */
.L_x_86:
        /* <DEDUP_REMOVED lines=9> */
.L_x_89:
[----:B------:R-:W-:Y:S05]  /*4420*/  BSYNC B1 ;  /* 0x0000000000017941 */ /* 0x000fea0003800000 */
.L_x_88:
        /* <DEDUP_REMOVED lines=10> */
.L_x_91:
[----:B------:R-:W-:Y:S05]  /*44d0*/  BSYNC B1 ;  /* 0x0000000000017941 */ /* 0x000fea0003800000 */
.L_x_90:
        /* <DEDUP_REMOVED lines=10> */
.L_x_93:
[----:B------:R-:W-:Y:S05]  /*4580*/  BSYNC B1 ;  /* 0x0000000000017941 */ /* 0x000fea0003800000 */
.L_x_92:
        /* <DEDUP_REMOVED lines=9> */
.L_x_95:
[----:B------:R-:W-:Y:S05]  /*4620*/  BSYNC B1 ;  /* 0x0000000000017941 */ /* 0x000fea0003800000 */
.L_x_94:
        /* <DEDUP_REMOVED lines=9> */
.L_x_97:
[----:B------:R-:W-:Y:S05]  /*46c0*/  BSYNC B1 ;  /* 0x0000000000017941 */ /* 0x000fea0003800000 */
.L_x_96:
        /* <DEDUP_REMOVED lines=10> */
.L_x_99:
[----:B------:R-:W-:Y:S05]  /*4770*/  BSYNC B1 ;  /* 0x0000000000017941 */ /* 0x000fea0003800000 */
.L_x_98:
        /* <DEDUP_REMOVED lines=10> */
.L_x_101:
[----:B------:R-:W-:Y:S05]  /*4820*/  BSYNC B1 ;  /* 0x0000000000017941 */ /* 0x000fea0003800000 */
.L_x_100:
        /* <DEDUP_REMOVED lines=9> */
.L_x_103:
[----:B------:R-:W-:Y:S05]  /*48c0*/  BSYNC B1 ;  /* 0x0000000000017941 */ /* 0x000fea0003800000 */
.L_x_102:
        /* <DEDUP_REMOVED lines=9> */
.L_x_105:
[----:B------:R-:W-:Y:S05]  /*4960*/  BSYNC B1 ;  /* 0x0000000000017941 */ /* 0x000fea0003800000 */
.L_x_104:
        /* <DEDUP_REMOVED lines=10> */
.L_x_107:
[----:B------:R-:W-:Y:S05]  /*4a10*/  BSYNC B1 ;  /* 0x0000000000017941 */ /* 0x000fea0003800000 */
.L_x_106:
        /* <DEDUP_REMOVED lines=10> */
.L_x_109:
[----:B------:R-:W-:Y:S05]  /*4ac0*/  BSYNC B1 ;  /* 0x0000000000017941 */ /* 0x000fea0003800000 */
.L_x_108:
        /* <DEDUP_REMOVED lines=9> */
.L_x_111:
[----:B------:R-:W-:Y:S05]  /*4b60*/  BSYNC B1 ;  /* 0x0000000000017941 */ /* 0x000fea0003800000 */
.L_x_110:
        /* <DEDUP_REMOVED lines=9> */
.L_x_113:
[----:B------:R-:W-:Y:S05]  /*4c00*/  BSYNC B1 ;  /* 0x0000000000017941 */ /* 0x000fea0003800000 */
.L_x_112:
        /* <DEDUP_REMOVED lines=10> */
.L_x_115:
[----:B------:R-:W-:Y:S05]  /*4cb0*/  BSYNC B1 ;  /* 0x0000000000017941 */ /* 0x000fea0003800000 */
.L_x_114:
        /* <DEDUP_REMOVED lines=10> */
.L_x_117:
[----:B------:R-:W-:Y:S05]  /*4d60*/  BSYNC B1 ;  /* 0x0000000000017941 */ /* 0x000fea0003800000 */
.L_x_116:
        /* <DEDUP_REMOVED lines=9> */
.L_x_119:
[----:B------:R-:W-:Y:S05]  /*4e00*/  BSYNC B1 ;  /* 0x0000000000017941 */ /* 0x000fea0003800000 */
.L_x_118:
        /* <DEDUP_REMOVED lines=9> */
.L_x_121:
[----:B------:R-:W-:Y:S05]  /*4ea0*/  BSYNC B1 ;  /* 0x0000000000017941 */ /* 0x000fea0003800000 */
.L_x_120:
        /* <DEDUP_REMOVED lines=10> */
.L_x_123:
[----:B------:R-:W-:Y:S05]  /*4f50*/  BSYNC B1 ;  /* 0x0000000000017941 */ /* 0x000fea0003800000 */
.L_x_122:
        /* <DEDUP_REMOVED lines=10> */
.L_x_125:
[----:B------:R-:W-:Y:S05]  /*5000*/  BSYNC B1 ;  /* 0x0000000000017941 */ /* 0x000fea0003800000 */
.L_x_124:
        /* <DEDUP_REMOVED lines=9> */
.L_x_127:
[----:B------:R-:W-:Y:S05]  /*50a0*/  BSYNC B1 ;  /* 0x0000000000017941 */ /* 0x000fea0003800000 */
.L_x_126:
        /* <DEDUP_REMOVED lines=9> */
.L_x_129:
[----:B------:R-:W-:Y:S05]  /*5140*/  BSYNC B1 ;  /* 0x0000000000017941 */ /* 0x000fea0003800000 */
.L_x_128:
        /* <DEDUP_REMOVED lines=10> */
.L_x_131:
[----:B------:R-:W-:Y:S05]  /*51f0*/  BSYNC B1 ;  /* 0x0000000000017941 */ /* 0x000fea0003800000 */
.L_x_130:
        /* <DEDUP_REMOVED lines=10> */
.L_x_133:
[----:B------:R-:W-:Y:S05]  /*52a0*/  BSYNC B1 ;  /* 0x0000000000017941 */ /* 0x000fea0003800000 */
.L_x_132:
        /* <DEDUP_REMOVED lines=9> */
.L_x_135:
[----:B------:R-:W-:Y:S05]  /*5340*/  BSYNC B1 ;  /* 0x0000000000017941 */ /* 0x000fea0003800000 */
.L_x_134:
        /* <DEDUP_REMOVED lines=9> */
.L_x_137:
[----:B------:R-:W-:Y:S05]  /*53e0*/  BSYNC B1 ;  /* 0x0000000000017941 */ /* 0x000fea0003800000 */
.L_x_136:
        /* <DEDUP_REMOVED lines=10> */
.L_x_139:
[----:B------:R-:W-:Y:S05]  /*5490*/  BSYNC B1 ;  /* 0x0000000000017941 */ /* 0x000fea0003800000 */
.L_x_138:
        /* <DEDUP_REMOVED lines=10> */
.L_x_141:
[----:B------:R-:W-:Y:S05]  /*5540*/  BSYNC B1 ;  /* 0x0000000000017941 */ /* 0x000fea0003800000 */
.L_x_140:
        /* <DEDUP_REMOVED lines=9> */
.L_x_143:
[----:B------:R-:W-:Y:S05]  /*55e0*/  BSYNC B1 ;  /* 0x0000000000017941 */ /* 0x000fea0003800000 */
.L_x_142:
        /* <DEDUP_REMOVED lines=9> */
.L_x_145:
[----:B------:R-:W-:Y:S05]  /*5680*/  BSYNC B1 ;  /* 0x0000000000017941 */ /* 0x000fea0003800000 */
.L_x_144:
        /* <DEDUP_REMOVED lines=10> */
.L_x_147:
[----:B------:R-:W-:Y:S05]  /*5730*/  BSYNC B1 ;  /* 0x0000000000017941 */ /* 0x000fea0003800000 */
.L_x_146:
        /* <DEDUP_REMOVED lines=10> */
.L_x_149:
[----:B------:R-:W-:Y:S05]  /*57e0*/  BSYNC B1 ;  /* 0x0000000000017941 */ /* 0x000fea0003800000 */
.L_x_148:
        /* <DEDUP_REMOVED lines=9> */
.L_x_151:
[----:B------:R-:W-:Y:S05]  /*5880*/  BSYNC B1 ;  /* 0x0000000000017941 */ /* 0x000fea0003800000 */
.L_x_150:
        /* <DEDUP_REMOVED lines=9> */
.L_x_153:
[----:B------:R-:W-:Y:S05]  /*5920*/  BSYNC B1 ;  /* 0x0000000000017941 */ /* 0x000fea0003800000 */
.L_x_152:
        /* <DEDUP_REMOVED lines=10> */
.L_x_155:
[----:B------:R-:W-:Y:S05]  /*59d0*/  BSYNC B1 ;  /* 0x0000000000017941 */ /* 0x000fea0003800000 */
.L_x_154:
        /* <DEDUP_REMOVED lines=10> */
.L_x_157:
[----:B------:R-:W-:Y:S05]  /*5a80*/  BSYNC B1 ;  /* 0x0000000000017941 */ /* 0x000fea0003800000 */
.L_x_156:
        /* <DEDUP_REMOVED lines=9> */
.L_x_159:
[----:B------:R-:W-:Y:S05]  /*5b20*/  BSYNC B1 ;  /* 0x0000000000017941 */ /* 0x000fea0003800000 */
.L_x_158:
        /* <DEDUP_REMOVED lines=9> */
.L_x_161:
[----:B------:R-:W-:Y:S05]  /*5bc0*/  BSYNC B1 ;  /* 0x0000000000017941 */ /* 0x000fea0003800000 */
.L_x_160:
        /* <DEDUP_REMOVED lines=10> */
.L_x_163:
[----:B------:R-:W-:Y:S05]  /*5c70*/  BSYNC B1 ;  /* 0x0000000000017941 */ /* 0x000fea0003800000 */
.L_x_162:
        /* <DEDUP_REMOVED lines=10> */
.L_x_165:
[----:B------:R-:W-:Y:S05]  /*5d20*/  BSYNC B1 ;  /* 0x0000000000017941 */ /* 0x000fea0003800000 */
.L_x_164:
        /* <DEDUP_REMOVED lines=9> */
.L_x_167:
[----:B------:R-:W-:Y:S05]  /*5dc0*/  BSYNC B1 ;  /* 0x0000000000017941 */ /* 0x000fea0003800000 */
.L_x_166:
        /* <DEDUP_REMOVED lines=9> */
.L_x_169:
[----:B------:R-:W-:Y:S05]  /*5e60*/  BSYNC B1 ;  /* 0x0000000000017941 */ /* 0x000fea0003800000 */
.L_x_168:
        /* <DEDUP_REMOVED lines=10> */
.L_x_171:
[----:B------:R-:W-:Y:S05]  /*5f10*/  BSYNC B1 ;  /* 0x0000000000017941 */ /* 0x000fea0003800000 */
.L_x_170:
        /* <DEDUP_REMOVED lines=10> */
.L_x_173:
[----:B------:R-:W-:Y:S05]  /*5fc0*/  BSYNC B1 ;  /* 0x0000000000017941 */ /* 0x000fea0003800000 */
.L_x_172:
        /* <DEDUP_REMOVED lines=9> */
.L_x_175:
[----:B------:R-:W-:Y:S05]  /*6060*/  BSYNC B1 ;  /* 0x0000000000017941 */ /* 0x000fea0003800000 */
.L_x_174:
        /* <DEDUP_REMOVED lines=9> */
.L_x_177:
[----:B------:R-:W-:Y:S05]  /*6100*/  BSYNC B1 ;  /* 0x0000000000017941 */ /* 0x000fea0003800000 */
.L_x_176:
        /* <DEDUP_REMOVED lines=10> */
.L_x_179:
[----:B------:R-:W-:Y:S05]  /*61b0*/  BSYNC B1 ;  /* 0x0000000000017941 */ /* 0x000fea0003800000 */
.L_x_178:
        /* <DEDUP_REMOVED lines=10> */
.L_x_181:
[----:B------:R-:W-:Y:S05]  /*6260*/  BSYNC B1 ;  /* 0x0000000000017941 */ /* 0x000fea0003800000 */
.L_x_180:
        /* <DEDUP_REMOVED lines=9> */
.L_x_183:
[----:B------:R-:W-:Y:S05]  /*6300*/  BSYNC B1 ;  /* 0x0000000000017941 */ /* 0x000fea0003800000 */
.L_x_182:
        /* <DEDUP_REMOVED lines=9> */
.L_x_185:
[----:B------:R-:W-:Y:S05]  /*63a0*/  BSYNC B1 ;  /* 0x0000000000017941 */ /* 0x000fea0003800000 */
.L_x_184:
        /* <DEDUP_REMOVED lines=10> */
.L_x_187:
[----:B------:R-:W-:Y:S05]  /*6450*/  BSYNC B1 ;  /* 0x0000000000017941 */ /* 0x000fea0003800000 */
.L_x_186:
        /* <DEDUP_REMOVED lines=10> */
.L_x_189:
[----:B------:R-:W-:Y:S05]  /*6500*/  BSYNC B1 ;  /* 0x0000000000017941 */ /* 0x000fea0003800000 */
.L_x_188:
        /* <DEDUP_REMOVED lines=9> */
.L_x_191:
[----:B------:R-:W-:Y:S05]  /*65a0*/  BSYNC B1 ;  /* 0x0000000000017941 */ /* 0x000fea0003800000 */
.L_x_190:
        /* <DEDUP_REMOVED lines=9> */
.L_x_193:
[----:B------:R-:W-:Y:S05]  /*6640*/  BSYNC B1 ;  /* 0x0000000000017941 */ /* 0x000fea0003800000 */
.L_x_192:
        /* <DEDUP_REMOVED lines=10> */
.L_x_195:
[----:B------:R-:W-:Y:S05]  /*66f0*/  BSYNC B1 ;  /* 0x0000000000017941 */ /* 0x000fea0003800000 */
.L_x_194:
        /* <DEDUP_REMOVED lines=10> */
.L_x_197:
[----:B------:R-:W-:Y:S05]  /*67a0*/  BSYNC B1 ;  /* 0x0000000000017941 */ /* 0x000fea0003800000 */
.L_x_196:
        /* <DEDUP_REMOVED lines=9> */
.L_x_199:
[----:B------:R-:W-:Y:S05]  /*6840*/  BSYNC B1 ;  /* 0x0000000000017941 */ /* 0x000fea0003800000 */
.L_x_198:
        /* <DEDUP_REMOVED lines=9> */
.L_x_201:
[----:B------:R-:W-:Y:S05]  /*68e0*/  BSYNC B1 ;  /* 0x0000000000017941 */ /* 0x000fea0003800000 */
.L_x_200:
        /* <DEDUP_REMOVED lines=10> */
.L_x_203:
[----:B------:R-:W-:Y:S05]  /*6990*/  BSYNC B1 ;  /* 0x0000000000017941 */ /* 0x000fea0003800000 */
.L_x_202:
        /* <DEDUP_REMOVED lines=10> */
.L_x_205:
[----:B------:R-:W-:Y:S05]  /*6a40*/  BSYNC B1 ;  /* 0x0000000000017941 */ /* 0x000fea0003800000 */
.L_x_204:
        /* <DEDUP_REMOVED lines=9> */
.L_x_207:
[----:B------:R-:W-:Y:S05]  /*6ae0*/  BSYNC B1 ;  /* 0x0000000000017941 */ /* 0x000fea0003800000 */
.L_x_206:
        /* <DEDUP_REMOVED lines=9> */
.L_x_209:
[----:B------:R-:W-:Y:S05]  /*6b80*/  BSYNC B1 ;  /* 0x0000000000017941 */ /* 0x000fea0003800000 */
.L_x_208:
        /* <DEDUP_REMOVED lines=10> */
.L_x_211:
[----:B------:R-:W-:Y:S05]  /*6c30*/  BSYNC B1 ;  /* 0x0000000000017941 */ /* 0x000fea0003800000 */
.L_x_210:
        /* <DEDUP_REMOVED lines=10> */
.L_x_213:
[----:B------:R-:W-:Y:S05]  /*6ce0*/  BSYNC B1 ;  /* 0x0000000000017941 */ /* 0x000fea0003800000 */
.L_x_212:
        /* <DEDUP_REMOVED lines=9> */
.L_x_215:
[----:B------:R-:W-:Y:S05]  /*6d80*/  BSYNC B1 ;  /* 0x0000000000017941 */ /* 0x000fea0003800000 */
.L_x_214:
        /* <DEDUP_REMOVED lines=9> */
.L_x_217:
[----:B------:R-:W-:Y:S05]  /*6e20*/  BSYNC B1 ;  /* 0x0000000000017941 */ /* 0x000fea0003800000 */
.L_x_216:
        /* <DEDUP_REMOVED lines=10> */
.L_x_219:
[----:B------:R-:W-:Y:S05]  /*6ed0*/  BSYNC B1 ;  /* 0x0000000000017941 */ /* 0x000fea0003800000 */
.L_x_218:
        /* <DEDUP_REMOVED lines=10> */
.L_x_221:
[----:B------:R-:W-:Y:S05]  /*6f80*/  BSYNC B1 ;  /* 0x0000000000017941 */ /* 0x000fea0003800000 */
.L_x_220:
        /* <DEDUP_REMOVED lines=9> */
.L_x_223:
[----:B------:R-:W-:Y:S05]  /*7020*/  BSYNC B1 ;  /* 0x0000000000017941 */ /* 0x000fea0003800000 */
.L_x_222:
        /* <DEDUP_REMOVED lines=9> */
.L_x_225:
[----:B------:R-:W-:Y:S05]  /*70c0*/  BSYNC B1 ;  /* 0x0000000000017941 */ /* 0x000fea0003800000 */
.L_x_224:
        /* <DEDUP_REMOVED lines=10> */
.L_x_227:
[----:B------:R-:W-:Y:S05]  /*7170*/  BSYNC B1 ;  /* 0x0000000000017941 */ /* 0x000fea0003800000 */
.L_x_226:
        /* <DEDUP_REMOVED lines=10> */
.L_x_229:
[----:B------:R-:W-:Y:S05]  /*7220*/  BSYNC B1 ;  /* 0x0000000000017941 */ /* 0x000fea0003800000 */
.L_x_228:
        /* <DEDUP_REMOVED lines=9> */
.L_x_231:
[----:B------:R-:W-:Y:S05]  /*72c0*/  BSYNC B1 ;  /* 0x0000000000017941 */ /* 0x000fea0003800000 */
.L_x_230:
        /* <DEDUP_REMOVED lines=9> */
.L_x_233:
[----:B------:R-:W-:Y:S05]  /*7360*/  BSYNC B1 ;  /* 0x0000000000017941 */ /* 0x000fea0003800000 */
.L_x_232:
        /* <DEDUP_REMOVED lines=10> */
.L_x_235:
[----:B------:R-:W-:Y:S05]  /*7410*/  BSYNC B1 ;  /* 0x0000000000017941 */ /* 0x000fea0003800000 */
.L_x_234:
        /* <DEDUP_REMOVED lines=10> */
.L_x_237:
[----:B------:R-:W-:Y:S05]  /*74c0*/  BSYNC B1 ;  /* 0x0000000000017941 */ /* 0x000fea0003800000 */
.L_x_236:
        /* <DEDUP_REMOVED lines=9> */
.L_x_239:
[----:B------:R-:W-:Y:S05]  /*7560*/  BSYNC B1 ;  /* 0x0000000000017941 */ /* 0x000fea0003800000 */
.L_x_238:
        /* <DEDUP_REMOVED lines=9> */
.L_x_241:
[----:B------:R-:W-:Y:S05]  /*7600*/  BSYNC B1 ;  /* 0x0000000000017941 */ /* 0x000fea0003800000 */
.L_x_240:
        /* <DEDUP_REMOVED lines=10> */
.L_x_243:
[----:B------:R-:W-:Y:S05]  /*76b0*/  BSYNC B1 ;  /* 0x0000000000017941 */ /* 0x000fea0003800000 */
.L_x_242:
        /* <DEDUP_REMOVED lines=10> */
.L_x_245:
[----:B------:R-:W-:Y:S05]  /*7760*/  BSYNC B1 ;  /* 0x0000000000017941 */ /* 0x000fea0003800000 */
.L_x_244:
        /* <DEDUP_REMOVED lines=9> */
.L_x_247:
[----:B------:R-:W-:Y:S05]  /*7800*/  BSYNC B1 ;  /* 0x0000000000017941 */ /* 0x000fea0003800000 */
.L_x_246:
        /* <DEDUP_REMOVED lines=9> */
.L_x_249:
[----:B------:R-:W-:Y:S05]  /*78a0*/  BSYNC B1 ;  /* 0x0000000000017941 */ /* 0x000fea0003800000 */
.L_x_248:
        /* <DEDUP_REMOVED lines=10> */
.L_x_251:
[----:B------:R-:W-:Y:S05]  /*7950*/  BSYNC B1 ;  /* 0x0000000000017941 */ /* 0x000fea0003800000 */
.L_x_250:
        /* <DEDUP_REMOVED lines=10> */
.L_x_253:
[----:B------:R-:W-:Y:S05]  /*7a00*/  BSYNC B1 ;  /* 0x0000000000017941 */ /* 0x000fea0003800000 */
.L_x_252:
        /* <DEDUP_REMOVED lines=9> */
.L_x_255:
[----:B------:R-:W-:Y:S05]  /*7aa0*/  BSYNC B1 ;  /* 0x0000000000017941 */ /* 0x000fea0003800000 */
.L_x_254:
        /* <DEDUP_REMOVED lines=9> */
.L_x_257:
[----:B------:R-:W-:Y:S05]  /*7b40*/  BSYNC B1 ;  /* 0x0000000000017941 */ /* 0x000fea0003800000 */
.L_x_256:
        /* <DEDUP_REMOVED lines=10> */
.L_x_259:
[----:B------:R-:W-:Y:S05]  /*7bf0*/  BSYNC B1 ;  /* 0x0000000000017941 */ /* 0x000fea0003800000 */
.L_x_258:
        /* <DEDUP_REMOVED lines=10> */
.L_x_261:
[----:B------:R-:W-:Y:S05]  /*7ca0*/  BSYNC B1 ;  /* 0x0000000000017941 */ /* 0x000fea0003800000 */
.L_x_260:
        /* <DEDUP_REMOVED lines=9> */
.L_x_263:
[----:B------:R-:W-:Y:S05]  /*7d40*/  BSYNC B1 ;  /* 0x0000000000017941 */ /* 0x000fea0003800000 */
.L_x_262:
        /* <DEDUP_REMOVED lines=9> */
.L_x_265:
[----:B------:R-:W-:Y:S05]  /*7de0*/  BSYNC B1 ;  /* 0x0000000000017941 */ /* 0x000fea0003800000 */
.L_x_264:
        /* <DEDUP_REMOVED lines=10> */
.L_x_267:
[----:B------:R-:W-:Y:S05]  /*7e90*/  BSYNC B1 ;  /* 0x0000000000017941 */ /* 0x000fea0003800000 */
.L_x_266:
        /* <DEDUP_REMOVED lines=10> */
.L_x_269:
[----:B------:R-:W-:Y:S05]  /*7f40*/  BSYNC B1 ;  /* 0x0000000000017941 */ /* 0x000fea0003800000 */
.L_x_268:
        /* <DEDUP_REMOVED lines=9> */
.L_x_271:
[----:B------:R-:W-:Y:S05]  /*7fe0*/  BSYNC B1 ;  /* 0x0000000000017941 */ /* 0x000fea0003800000 */
.L_x_270:
        /* <DEDUP_REMOVED lines=9> */
.L_x_273:
[----:B------:R-:W-:Y:S05]  /*8080*/  BSYNC B1 ;  /* 0x0000000000017941 */ /* 0x000fea0003800000 */
.L_x_272:
        /* <DEDUP_REMOVED lines=10> */
.L_x_275:
[----:B------:R-:W-:Y:S05]  /*8130*/  BSYNC B1 ;  /* 0x0000000000017941 */ /* 0x000fea0003800000 */
.L_x_274:
        /* <DEDUP_REMOVED lines=10> */
.L_x_277:
[----:B------:R-:W-:Y:S05]  /*81e0*/  BSYNC B1 ;  /* 0x0000000000017941 */ /* 0x000fea0003800000 */
.L_x_276:
        /* <DEDUP_REMOVED lines=9> */
.L_x_279:
[----:B------:R-:W-:Y:S05]  /*8280*/  BSYNC B1 ;  /* 0x0000000000017941 */ /* 0x000fea0003800000 */
.L_x_278:
        /* <DEDUP_REMOVED lines=9> */
.L_x_281:
[----:B------:R-:W-:Y:S05]  /*8320*/  BSYNC B1 ;  /* 0x0000000000017941 */ /* 0x000fea0003800000 */
.L_x_280:
        /* <DEDUP_REMOVED lines=10> */
.L_x_283:
[----:B------:R-:W-:Y:S05]  /*83d0*/  BSYNC B1 ;  /* 0x0000000000017941 */ /* 0x000fea0003800000 */
.L_x_282:
        /* <DEDUP_REMOVED lines=10> */
.L_x_285:
[----:B------:R-:W-:Y:S05]  /*8480*/  BSYNC B1 ;  /* 0x0000000000017941 */ /* 0x000fea0003800000 */
.L_x_284:
        /* <DEDUP_REMOVED lines=9> */
.L_x_287:
[----:B------:R-:W-:Y:S05]  /*8520*/  BSYNC B1 ;  /* 0x0000000000017941 */ /* 0x000fea0003800000 */
.L_x_286:
[----:B-----5:R-:W-:Y:S01]  /*8530*/  LOP3.LUT R0, R19, 0xffffe000, RZ, 0xc0, !PT ;  /* 0xffffe00013007812 */ /* 0x020fe200078ec0ff */
[----:B0-----:R-:W-:Y:S01]  /*8540*/  @P1 IMAD.MOV.U32 R4, RZ, RZ, R10 ;  /* 0x000000ffff041224 */ /* 0x001fe200078e000a */
[----:B------:R-:W-:Y:S01]  /*8550*/  ISETP.GT.AND P0, PT, R3, 0x8, P0 ;  /* 0x000000080300780c */ /* 0x000fe20000704270 */
[----:B------:R-:W-:Y:S02]  /*8560*/  BSSY B1, `(.L_x_288) ;  /* 0x0000008000017945 */ /* 0x000fe40003800000 */
[----:B------:R-:W-:-:S04]  /*8570*/  FMUL R5, R0, R155 ;  /* 0x0000009b00057220 */ /* 0x000fc80000400000 */
[----:B-1--4-:R-:W-:Y:S01]  /*8580*/  FFMA R7, R150, R154, R5 ;  /* 0x0000009a96077223 */ /* 0x012fe20000000005 */
[----:B------:R-:W-:-:S04]  /*8590*/  @P1 IMAD.MOV.U32 R5, RZ, RZ, R11 ;  /* 0x000000ffff051224 */ /* 0x000fc800078e000b */
[----:B------:R-:W-:-:S05]  /*85a0*/  F2FP.TF32.F32.PACK_B R7, R7 ;  /* 0x00000007ff07723e */ /* 0x000fca00024050ff */
[----:B------:R0:W-:Y:S01]  /*85b0*/  @P1 STG.E desc[UR38][R4.64+0x3e0], R7 ;  /* 0x0003e00704001986 */ /* 0x0001e2000c101926 */
[----:B------:R-:W-:Y:S05]  /*85c0*/  @!P0 BRA `(.L_x_289) ;  /* 0x0000000000048947 */ /* 0x000fea0003800000 */
[----:B------:R1:W5:Y:S02]  /*85d0*/  LDG.E.LTC128B R19, desc[UR38][R8.64+0x3e4] ;  /* 0x0003e42608137981 */ /* 0x000364000c1e1920 */
.L_x_289:
[----:B------:R-:W-:Y:S05]  /*85e0*/  BSYNC B1 ;  /* 0x0000000000017941 */ /* 0x000fea0003800000 */
.L_x_288:
[----:B------:R-:W-:Y:S05]  /*85f0*/  @!P0 BRA `(.L_x_290) ;  /* 0x0000002400488947 */ /* 0x000fea0003800000 */
[----:B-----5:R-:W-:-:S05]  /*8600*/  LOP3.LUT R0, R19, 0xffffe000, RZ, 0xc0, !PT ;  /* 0xffffe00013007812 */ /* 0x020fca00078ec0ff */
[----:B------:R-:W-:-:S04]  /*8610*/  FMUL R0, R0, R155 ;  /* 0x0000009b00007220 */ /* 0x000fc80000400000 */
[----:B------:R-:W-:-:S05]  /*8620*/  FFMA R151, R151, R154, R0 ;  /* 0x0000009a97977223 */ /* 0x000fca0000000000 */
[----:B------:R-:W-:-:S05]  /*8630*/  F2FP.TF32.F32.PACK_B R151, R151 ;  /* 0x00000097ff97723e */ /* 0x000fca00024050ff */
[----:B------:R4:W-:Y:S01]  /*8640*/  STG.E desc[UR38][R10.64+0x3e4], R151 ;  /* 0x0003e4970a007986 */ /* 0x0009e2000c101926 */
[----:B------:R-:W-:Y:S05]  /*8650*/  BRA `(.L_x_290) ;  /* 0x0000002400307947 */ /* 0x000fea0003800000 */
.L_x_37:
[----:B------:R-:W-:Y:S01]  /*8660*/  ISETP.GT.AND P3, PT, R0, 0x1, PT ;  /* 0x000000010000780c */ /* 0x000fe20003f64270 */
[----:B------:R-:W-:Y:S01]  /*8670*/  ULDC.64 UR4, c[0x0][0x5c0] ;  /* 0x0001700000047ab9 */ /* 0x000fe20000000a00 */
[-C--:B------:R-:W-:Y:S01]  /*8680*/  FMUL R9, R24, R154.reuse ;  /* 0x0000009a18097220 */ /* 0x080fe20000400000 */
[C---:B------:R-:W-:Y:S01]  /*8690*/  LEA R4, P4, R168.reuse, UR4, 0x2 ;  /* 0x00000004a8047c11 */ /* 0x040fe2000f8810ff */
[-C--:B------:R-:W-:Y:S01]  /*86a0*/  FMUL R25, R25, R154.reuse ;  /* 0x0000009a19197220 */ /* 0x080fe20000400000 */
[----:B------:R-:W-:Y:S01]  /*86b0*/  ISETP.GT.AND P0, PT, R3, RZ, P3 ;  /* 0x000000ff0300720c */ /* 0x000fe20001f04270 */
[-C--:B------:R-:W-:Y:S01]  /*86c0*/  FMUL R27, R27, R154.reuse ;  /* 0x0000009a1b1b7220 */ /* 0x080fe20000400000 */
[----:B------:R-:W-:Y:S01]  /*86d0*/  LEA.HI.X R5, R168, UR5, R179, 0x2, P4 ;  /* 0x00000005a8057c11 */ /* 0x000fe2000a0f14b3 */
[-C--:B------:R-:W-:Y:S01]  /*86e0*/  FMUL R29, R29, R154.reuse ;  /* 0x0000009a1d1d7220 */ /* 0x080fe20000400000 */
[----:B------:R-:W-:Y:S01]  /*86f0*/  F2FP.TF32.F32.PACK_B R9, R9 ;  /* 0x00000009ff09723e */ /* 0x000fe200024050ff */
[-C--:B------:R-:W-:Y:S01]  /*8700*/  FMUL R31, R31, R154.reuse ;  /* 0x0000009a1f1f7220 */ /* 0x080fe20000400000 */
[----:B------:R-:W-:Y:S01]  /*8710*/  F2FP.TF32.F32.PACK_B R25, R25 ;  /* 0x00000019ff19723e */ /* 0x000fe200024050ff */
[----:B------:R-:W-:Y:S01]  /*8720*/  FMUL R13, R32, R154 ;  /* 0x0000009a200d7220 */ /* 0x000fe20000400000 */
[C---:B------:R-:W-:Y:S01]  /*8730*/  SHF.L.U64.HI R7, R10.reuse, 0x5, R11 ;  /* 0x000000050a077819 */ /* 0x040fe2000001020b */
[----:B------:R0:W-:Y:S01]  /*8740*/  @P2 STG.E desc[UR38][R4.64], R9 ;  /* 0x0000000904002986 */ /* 0x0001e2000c101926 */
[----:B------:R-:W-:Y:S01]  /*8750*/  LEA R6, P4, R10, R4, 0x5 ;  /* 0x000000040a067211 */ /* 0x000fe200078828ff */
[-C--:B------:R-:W-:Y:S01]  /*8760*/  FMUL R11, R26, R154.reuse ;  /* 0x0000009a1a0b7220 */ /* 0x080fe20000400000 */
[----:B------:R-:W-:Y:S01]  /*8770*/  ISETP.GT.AND P1, PT, R3, 0x8, P1 ;  /* 0x000000080300780c */ /* 0x000fe20000f24270 */
[----:B------:R-:W-:Y:S01]  /*8780*/  @P0 STG.E desc[UR38][R4.64+0x4], R25 ;  /* 0x0000041904000986 */ /* 0x000fe2000c101926 */
[C---:B------:R-:W-:Y:S01]  /*8790*/  ISETP.GT.AND P2, PT, R0.reuse, 0x8, PT ;  /* 0x000000080000780c */ /* 0x040fe20003f44270 */
[----:B------:R-:W-:Y:S01]  /*87a0*/  IMAD.X R7, R7, 0x1, R5, P4 ;  /* 0x0000000107077824 */ /* 0x000fe200020e0605 */
[----:B------:R-:W-:Y:S01]  /*87b0*/  ISETP.GT.AND P3, PT, R3, 0x8, P3 ;  /* 0x000000080300780c */ /* 0x000fe20001f64270 */
[-C--:B------:R-:W-:Y:S01]  /*87c0*/  FMUL R33, R33, R154.reuse ;  /* 0x0000009a21217220 */ /* 0x080fe20000400000 */
[----:B------:R-:W-:Y:S01]  /*87d0*/  ISETP.GT.AND P0, PT, R0, 0x9, PT ;  /* 0x000000090000780c */ /* 0x000fe20003f04270 */
[-C--:B------:R-:W-:Y:S01]  /*87e0*/  FMUL R35, R35, R154.reuse ;  /* 0x0000009a23237220 */ /* 0x080fe20000400000 */
[C---:B------:R-:W-:Y:S01]  /*87f0*/  ISETP.GT.AND P5, PT, R3.reuse, RZ, P2 ;  /* 0x000000ff0300720c */ /* 0x040fe200017a4270 */
[-C--:B0-----:R-:W-:Y:S01]  /*8800*/  FMUL R9, R28, R154.reuse ;  /* 0x0000009a1c097220 */ /* 0x081fe20000400000 */
[----:B------:R-:W-:Y:S01]  /*8810*/  ISETP.GT.AND P4, PT, R3, RZ, P0 ;  /* 0x000000ff0300720c */ /* 0x000fe20000784270 */
[-C--:B------:R-:W-:Y:S01]  /*8820*/  FMUL R37, R37, R154.reuse ;  /* 0x0000009a25257220 */ /* 0x080fe20000400000 */
[----:B------:R-:W-:Y:S01]  /*8830*/  F2FP.TF32.F32.PACK_B R11, R11 ;  /* 0x0000000bff0b723e */ /* 0x000fe200024050ff */
[-C--:B------:R-:W-:Y:S01]  /*8840*/  FMUL R39, R39, R154.reuse ;  /* 0x0000009a27277220 */ /* 0x080fe20000400000 */
[----:B------:R-:W-:Y:S01]  /*8850*/  F2FP.TF32.F32.PACK_B R27, R27 ;  /* 0x0000001bff1b723e */ /* 0x000fe200024050ff */
[-C--:B------:R-:W-:Y:S01]  /*8860*/  FMUL R41, R41, R154.reuse ;  /* 0x0000009a29297220 */ /* 0x080fe20000400000 */
[----:B------:R-:W-:Y:S01]  /*8870*/  F2FP.TF32.F32.PACK_B R9, R9 ;  /* 0x00000009ff09723e */ /* 0x000fe200024050ff */
[----:B------:R0:W-:Y:S01]  /*8880*/  @P1 STG.E desc[UR38][R6.64], R11 ;  /* 0x0000000b06001986 */ /* 0x0001e2000c101926 */
[----:B------:R-:W-:Y:S01]  /*8890*/  F2FP.TF32.F32.PACK_B R29, R29 ;  /* 0x0000001dff1d723e */ /* 0x000fe200024050ff */
[-C--:B------:R-:W-:Y:S01]  /*88a0*/  FMUL R43, R43, R154.reuse ;  /* 0x0000009a2b2b7220 */ /* 0x080fe20000400000 */
[C---:B------:R-:W-:Y:S01]  /*88b0*/  ISETP.GT.AND P1, PT, R0.reuse, 0x10, PT ;  /* 0x000000100000780c */ /* 0x040fe20003f24270 */
[----:B------:R-:W-:Y:S01]  /*88c0*/  @P3 STG.E desc[UR38][R6.64+0x4], R27 ;  /* 0x0000041b06003986 */ /* 0x000fe2000c101926 */
[----:B------:R-:W-:Y:S01]  /*88d0*/  ISETP.GT.AND P3, PT, R0, 0x11, PT ;  /* 0x000000110000780c */ /* 0x000fe20003f64270 */
[-C--:B------:R-:W-:Y:S01]  /*88e0*/  FMUL R45, R45, R154.reuse ;  /* 0x0000009a2d2d7220 */ /* 0x080fe20000400000 */
[C---:B------:R-:W-:Y:S01]  /*88f0*/  ISETP.GT.AND P2, PT, R3.reuse, 0x8, P2 ;  /* 0x000000080300780c */ /* 0x040fe20001744270 */
[----:B------:R1:W-:Y:S01]  /*8900*/  @P5 STG.E desc[UR38][R4.64+0x20], R9 ;  /* 0x0000200904005986 */ /* 0x0003e2000c101926 */
[----:B------:R-:W-:Y:S01]  /*8910*/  ISETP.GT.AND P0, PT, R3, 0x8, P0 ;  /* 0x000000080300780c */ /* 0x000fe20000704270 */
[-C--:B------:R-:W-:Y:S01]  /*8920*/  FMUL R47, R47, R154.reuse ;  /* 0x0000009a2f2f7220 */ /* 0x080fe20000400000 */
[C---:B------:R-:W-:Y:S01]  /*8930*/  ISETP.GT.AND P5, PT, R3.reuse, RZ, P1 ;  /* 0x000000ff0300720c */ /* 0x040fe20000fa4270 */
[----:B------:R-:W-:Y:S01]  /*8940*/  @P4 STG.E desc[UR38][R4.64+0x24], R29 ;  /* 0x0000241d04004986 */ /* 0x000fe2000c101926 */
        /* <DEDUP_REMOVED lines=8> */
[-C--:B-1----:R-:W-:Y:S01]  /*89d0*/  FMUL R9, R34, R154.reuse ;  /* 0x0000009a22097220 */ /* 0x082fe20000400000 */
[----:B------:R-:W-:Y:S01]  /*89e0*/  F2FP.TF32.F32.PACK_B R33, R33 ;  /* 0x00000021ff21723e */ /* 0x000fe200024050ff */
[----:B------:R0:W-:Y:S01]  /*89f0*/  @P2 STG.E desc[UR38][R6.64+0x20], R11 ;  /* 0x0000200b06002986 */ /* 0x0001e2000c101926 */
[----:B------:R-:W-:Y:S01]  /*8a00*/  ISETP.GT.AND P1, PT, R3, 0x8, P1 ;  /* 0x000000080300780c */ /* 0x000fe20000f24270 */
[-C--:B------:R-:W-:Y:S01]  /*8a10*/  FMUL R55, R55, R154.reuse ;  /* 0x0000009a37377220 */ /* 0x080fe20000400000 */
[C---:B------:R-:W-:Y:S01]  /*8a20*/  ISETP.GT.AND P2, PT, R0.reuse, 0x19, PT ;  /* 0x000000190000780c */ /* 0x040fe20003f44270 */
[----:B------:R-:W-:Y:S01]  /*8a30*/  @P0 STG.E desc[UR38][R6.64+0x24], R31 ;  /* 0x0000241f06000986 */ /* 0x000fe2000c101926 */
[----:B------:R-:W-:Y:S01]  /*8a40*/  ISETP.GT.AND P0, PT, R0, 0x18, PT ;  /* 0x000000180000780c */ /* 0x000fe20003f04270 */
[-C--:B------:R-:W-:Y:S01]  /*8a50*/  FMUL R57, R57, R154.reuse ;  /* 0x0000009a39397220 */ /* 0x080fe20000400000 */
[----:B------:R-:W-:Y:S01]  /*8a60*/  F2FP.TF32.F32.PACK_B R9, R9 ;  /* 0x00000009ff09723e */ /* 0x000fe200024050ff */
[----:B------:R1:W-:Y:S01]  /*8a70*/  @P5 STG.E desc[UR38][R4.64+0x40], R13 ;  /* 0x0000400d04005986 */ /* 0x0003e2000c101926 */
[----:B------:R-:W-:Y:S01]  /*8a80*/  ISETP.GT.AND P5, PT, R3, RZ, P0 ;  /* 0x000000ff0300720c */ /* 0x000fe200007a4270 */
[-C--:B------:R-:W-:Y:S01]  /*8a90*/  FMUL R59, R59, R154.reuse ;  /* 0x0000009a3b3b7220 */ /* 0x080fe20000400000 */
[----:B------:R-:W-:Y:S01]  /*8aa0*/  F2FP.TF32.F32.PACK_B R35, R35 ;  /* 0x00000023ff23723e */ /* 0x000fe200024050ff */
[----:B------:R-:W-:Y:S01]  /*8ab0*/  @P4 STG.E desc[UR38][R4.64+0x44], R33 ;  /* 0x0000442104004986 */ /* 0x000fe2000c101926 */
[C---:B------:R-:W-:Y:S01]  /*8ac0*/  ISETP.GT.AND P4, PT, R3.reuse, 0x8, P3 ;  /* 0x000000080300780c */ /* 0x040fe20001f84270 */
[-C--:B0-----:R-:W-:Y:S01]  /*8ad0*/  FMUL R11, R36, R154.reuse ;  /* 0x0000009a240b7220 */ /* 0x081fe20000400000 */
[----:B------:R-:W-:Y:S01]  /*8ae0*/  ISETP.GT.AND P3, PT, R3, RZ, P2 ;  /* 0x000000ff0300720c */ /* 0x000fe20001764270 */
[----:B------:R0:W-:Y:S01]  /*8af0*/  @P1 STG.E desc[UR38][R6.64+0x40], R9 ;  /* 0x0000400906001986 */ /* 0x0001e2000c101926 */
[----:B------:R-:W-:Y:S01]  /*8b00*/  F2FP.TF32.F32.PACK_B R37, R37 ;  /* 0x00000025ff25723e */ /* 0x000fe200024050ff */
[-C--:B------:R-:W-:Y:S01]  /*8b10*/  FMUL R61, R61, R154.reuse ;  /* 0x0000009a3d3d7220 */ /* 0x080fe20000400000 */
[----:B------:R-:W-:Y:S01]  /*8b20*/  F2FP.TF32.F32.PACK_B R11, R11 ;  /* 0x0000000bff0b723e */ /* 0x000fe200024050ff */
[-C--:B-1----:R-:W-:Y:S01]  /*8b30*/  FMUL R13, R40, R154.reuse ;  /* 0x0000009a280d7220 */ /* 0x082fe20000400000 */
[----:B------:R-:W-:Y:S01]  /*8b40*/  ISETP.GT.AND P1, PT, R0, 0x20, PT ;  /* 0x000000200000780c */ /* 0x000fe20003f24270 */
[-C--:B------:R-:W-:Y:S01]  /*8b50*/  FMUL R63, R63, R154.reuse ;  /* 0x0000009a3f3f7220 */ /* 0x080fe20000400000 */
[----:B------:R-:W-:Y:S01]  /*8b60*/  ISETP.GT.AND P0, PT, R3, 0x8, P0 ;  /* 0x000000080300780c */ /* 0x000fe20000704270 */
[-C--:B------:R-:W-:Y:S01]  /*8b70*/  FMUL R65, R65, R154.reuse ;  /* 0x0000009a41417220 */ /* 0x080fe20000400000 */
[----:B------:R-:W-:Y:S01]  /*8b80*/  F2FP.TF32.F32.PACK_B R39, R39 ;  /* 0x00000027ff27723e */ /* 0x000fe200024050ff */
[----:B------:R-:W-:Y:S01]  /*8b90*/  @P4 STG.E desc[UR38][R6.64+0x44], R35 ;  /* 0x0000442306004986 */ /* 0x000fe2000c101926 */
[C---:B------:R-:W-:Y:S01]  /*8ba0*/  ISETP.GT.AND P4, PT, R3.reuse, 0x8, P2 ;  /* 0x000000080300780c */ /* 0x040fe20001784270 */
[-C--:B0-----:R-:W-:Y:S01]  /*8bb0*/  FMUL R9, R38, R154.reuse ;  /* 0x0000009a26097220 */ /* 0x081fe20000400000 */
[C---:B------:R-:W-:Y:S01]  /*8bc0*/  ISETP.GT.AND P2, PT, R0.reuse, 0x21, PT ;  /* 0x000000210000780c */ /* 0x040fe20003f44270 */
[----:B------:R0:W-:Y:S01]  /*8bd0*/  @P5 STG.E desc[UR38][R4.64+0x60], R11 ;  /* 0x0000600b04005986 */ /* 0x0001e2000c101926 */
[----:B------:R-:W-:Y:S01]  /*8be0*/  ISETP.GT.AND P5, PT, R3, RZ, P1 ;  /* 0x000000ff0300720c */ /* 0x000fe20000fa4270 */
[-C--:B------:R-:W-:Y:S01]  /*8bf0*/  FMUL R67, R67, R154.reuse ;  /* 0x0000009a43437220 */ /* 0x080fe20000400000 */
[----:B------:R-:W-:Y:S01]  /*8c00*/  F2FP.TF32.F32.PACK_B R9, R9 ;  /* 0x00000009ff09723e */ /* 0x000fe200024050ff */
[----:B------:R-:W-:Y:S01]  /*8c10*/  @P3 STG.E desc[UR38][R4.64+0x64], R37 ;  /* 0x0000642504003986 */ /* 0x000fe2000c101926 */
[----:B------:R-:W-:Y:S01]  /*8c20*/  ISETP.GT.AND P3, PT, R3, RZ, P2 ;  /* 0x000000ff0300720c */ /* 0x000fe20001764270 */
[-C--:B------:R-:W-:Y:S01]  /*8c30*/  FMUL R69, R69, R154.reuse ;  /* 0x0000009a45457220 */ /* 0x080fe20000400000 */
[----:B------:R-:W-:Y:S01]  /*8c40*/  F2FP.TF32.F32.PACK_B R13, R13 ;  /* 0x0000000dff0d723e */ /* 0x000fe200024050ff */
[----:B------:R1:W-:Y:S01]  /*8c50*/  @P0 STG.E desc[UR38][R6.64+0x60], R9 ;  /* 0x0000600906000986 */ /* 0x0003e2000c101926 */
[----:B------:R-:W-:Y:S01]  /*8c60*/  F2FP.TF32.F32.PACK_B R41, R41 ;  /* 0x00000029ff29723e */ /* 0x000fe200024050ff */
[-C--:B------:R-:W-:Y:S01]  /*8c70*/  FMUL R71, R71, R154.reuse ;  /* 0x0000009a47477220 */ /* 0x080fe20000400000 */
[----:B------:R-:W-:Y:S01]  /*8c80*/  ISETP.GT.AND P0, PT, R0, 0x28, PT ;  /* 0x000000280000780c */ /* 0x000fe20003f04270 */
[----:B------:R-:W-:Y:S01]  /*8c90*/  @P4 STG.E desc[UR38][R6.64+0x64], R39 ;  /* 0x0000642706004986 */ /* 0x000fe2000c101926 */
[C---:B------:R-:W-:Y:S01]  /*8ca0*/  ISETP.GT.AND P1, PT, R3.reuse, 0x8, P1 ;  /* 0x000000080300780c */ /* 0x040fe20000f24270 */
[-C--:B0-----:R-:W-:Y:S01]  /*8cb0*/  FMUL R11, R44, R154.reuse ;  /* 0x0000009a2c0b7220 */ /* 0x081fe20000400000 */
[----:B------:R-:W-:Y:S01]  /*8cc0*/  ISETP.GT.AND P4, PT, R3, 0x8, P2 ;  /* 0x000000080300780c */ /* 0x000fe20001784270 */
[----:B------:R0:W-:Y:S01]  /*8cd0*/  @P5 STG.E desc[UR38][R4.64+0x80], R13 ;  /* 0x0000800d04005986 */ /* 0x0001e2000c101926 */
[----:B------:R-:W-:Y:S01]  /*8ce0*/  ISETP.GT.AND P2, PT, R0, 0x29, PT ;  /* 0x000000290000780c */ /* 0x000fe20003f44270 */
[-C--:B------:R-:W-:Y:S01]  /*8cf0*/  FMUL R73, R73, R154.reuse ;  /* 0x0000009a49497220 */ /* 0x080fe20000400000 */
[C---:B------:R-:W-:Y:S01]  /*8d00*/  ISETP.GT.AND P5, PT, R3.reuse, RZ, P0 ;  /* 0x000000ff0300720c */ /* 0x040fe200007a4270 */
[-C--:B-1----:R-:W-:Y:S01]  /*8d10*/  FMUL R9, R42, R154.reuse ;  /* 0x0000009a2a097220 */ /* 0x082fe20000400000 */
[----:B------:R-:W-:Y:S01]  /*8d20*/  @P3 STG.E desc[UR38][R4.64+0x84], R41 ;  /* 0x0000842904003986 */ /* 0x000fe2000c101926 */
[----:B------:R-:W-:Y:S01]  /*8d30*/  ISETP.GT.AND P3, PT, R3, RZ, P2 ;  /* 0x000000ff0300720c */ /* 0x000fe20001764270 */
[-C--:B------:R-:W-:Y:S01]  /*8d40*/  FMUL R75, R75, R154.reuse ;  /* 0x0000009a4b4b7220 */ /* 0x080fe20000400000 */
[----:B------:R-:W-:Y:S01]  /*8d50*/  F2FP.TF32.F32.PACK_B R43, R43 ;  /* 0x0000002bff2b723e */ /* 0x000fe200024050ff */
[-C--:B------:R-:W-:Y:S01]  /*8d60*/  FMUL R77, R77, R154.reuse ;  /* 0x0000009a4d4d7220 */ /* 0x080fe20000400000 */
[----:B------:R-:W-:Y:S01]  /*8d70*/  F2FP.TF32.F32.PACK_B R9, R9 ;  /* 0x00000009ff09723e */ /* 0x000fe200024050ff */
[-C--:B------:R-:W-:Y:S01]  /*8d80*/  FMUL R79, R79, R154.reuse ;  /* 0x0000009a4f4f7220 */ /* 0x080fe20000400000 */
[----:B------:R-:W-:Y:S01]  /*8d90*/  F2FP.TF32.F32.PACK_B R11, R11 ;  /* 0x0000000bff0b723e */ /* 0x000fe200024050ff */
[-C--:B0-----:R-:W-:Y:S01]  /*8da0*/  FMUL R13, R48, R154.reuse ;  /* 0x0000009a300d7220 */ /* 0x081fe20000400000 */
[----:B------:R-:W-:Y:S01]  /*8db0*/  F2FP.TF32.F32.PACK_B R45, R45 ;  /* 0x0000002dff2d723e */ /* 0x000fe200024050ff */
[----:B------:R0:W-:Y:S01]  /*8dc0*/  @P1 STG.E desc[UR38][R6.64+0x80], R9 ;  /* 0x0000800906001986 */ /* 0x0001e2000c101926 */
[C---:B------:R-:W-:Y:S01]  /*8dd0*/  ISETP.GT.AND P1, PT, R0.reuse, 0x30, PT ;  /* 0x000000300000780c */ /* 0x040fe20003f24270 */
[-C--:B------:R-:W-:Y:S01]  /*8de0*/  FMUL R81, R81, R154.reuse ;  /* 0x0000009a51517220 */ /* 0x080fe20000400000 */
[C---:B------:R-:W-:Y:S01]  /*8df0*/  ISETP.GT.AND P0, PT, R3.reuse, 0x8, P0 ;  /* 0x000000080300780c */ /* 0x040fe20000704270 */
[----:B------:R-:W-:Y:S01]  /*8e00*/  @P4 STG.E desc[UR38][R6.64+0x84], R43 ;  /* 0x0000842b06004986 */ /* 0x000fe2000c101926 */
[----:B------:R-:W-:Y:S01]  /*8e10*/  ISETP.GT.AND P4, PT, R3, 0x8, P2 ;  /* 0x000000080300780c */ /* 0x000fe20001784270 */
[-C--:B------:R-:W-:Y:S01]  /*8e20*/  FMUL R83, R83, R154.reuse ;  /* 0x0000009a53537220 */ /* 0x080fe20000400000 */
[----:B------:R-:W-:Y:S01]  /*8e30*/  ISETP.GT.AND P2, PT, R0, 0x31, PT ;  /* 0x000000310000780c */ /* 0x000fe20003f44270 */
[----:B------:R1:W-:Y:S01]  /*8e40*/  @P5 STG.E desc[UR38][R4.64+0xa0], R11 ;  /* 0x0000a00b04005986 */ /* 0x0003e2000c101926 */
[----:B------:R-:W-:Y:S01]  /*8e50*/  ISETP.GT.AND P5, PT, R3, RZ, P1 ;  /* 0x000000ff0300720c */ /* 0x000fe20000fa4270 */
[-C--:B------:R-:W-:Y:S01]  /*8e60*/  FMUL R85, R85, R154.reuse ;  /* 0x0000009a55557220 */ /* 0x080fe20000400000 */
[----:B------:R-:W-:Y:S01]  /*8e70*/  F2FP.TF32.F32.PACK_B R47, R47 ;  /* 0x0000002fff2f723e */ /* 0x000fe200024050ff */
[-C--:B0-----:R-:W-:Y:S01]  /*8e80*/  FMUL R9, R46, R154.reuse ;  /* 0x0000009a2e097220 */ /* 0x081fe20000400000 */
        /* <DEDUP_REMOVED lines=9> */
[----:B------:R-:W-:Y:S01]  /*8f20*/  ISETP.GT.AND P1, PT, R3, 0x8, P1 ;  /* 0x000000080300780c */ /* 0x000fe20000f24270 */
[----:B------:R0:W-:Y:S01]  /*8f30*/  @P0 STG.E desc[UR38][R6.64+0xa0], R9 ;  /* 0x0000a00906000986 */ /* 0x0001e2000c101926 */
[C---:B------:R-:W-:Y:S01]  /*8f40*/  ISETP.GT.AND P0, PT, R0.reuse, 0x38, PT ;  /* 0x000000380000780c */ /* 0x040fe20003f04270 */
[-C--:B------:R-:W-:Y:S01]  /*8f50*/  FMUL R93, R93, R154.reuse ;  /* 0x0000009a5d5d7220 */ /* 0x080fe20000400000 */
[----:B------:R-:W-:Y:S01]  /*8f60*/  F2FP.TF32.F32.PACK_B R51, R51 ;  /* 0x00000033ff33723e */ /* 0x000fe200024050ff */
        /* <DEDUP_REMOVED lines=16> */
[----:B------:R-:W-:Y:S01]  /*9070*/  ISETP.GT.AND P0, PT, R3, 0x8, P0 ;  /* 0x000000080300780c */ /* 0x000fe20000704270 */
[-C--:B-1----:R-:W-:Y:S01]  /*9080*/  FMUL R13, R56, R154.reuse ;  /* 0x0000009a380d7220 */ /* 0x082fe20000400000 */
[----:B------:R-:W-:Y:S01]  /*9090*/  F2FP.TF32.F32.PACK_B R55, R55 ;  /* 0x00000037ff37723e */ /* 0x000fe200024050ff */
        /* <DEDUP_REMOVED lines=16> */
[----:B------:R-:W-:Y:S01]  /*91a0*/  ISETP.GT.AND P1, PT, R3, 0x8, P1 ;  /* 0x000000080300780c */ /* 0x000fe20000f24270 */
[-C--:B------:R-:W-:Y:S01]  /*91b0*/  FMUL R113, R113, R154.reuse ;  /* 0x0000009a71717220 */ /* 0x080fe20000400000 */
[----:B------:R-:W-:Y:S01]  /*91c0*/  F2FP.TF32.F32.PACK_B R9, R9 ;  /* 0x00000009ff09723e */ /* 0x000fe200024050ff */
[-C--:B------:R-:W-:Y:S01]  /*91d0*/  FMUL R115, R115, R154.reuse ;  /* 0x0000009a73737220 */ /* 0x080fe20000400000 */
[-C--:B-1----:R-:W-:Y:S01]  /*91e0*/  FMUL R11, R60, R154.reuse ;  /* 0x0000009a3c0b7220 */ /* 0x082fe20000400000 */
[----:B------:R-:W-:Y:S01]  /*91f0*/  F2FP.TF32.F32.PACK_B R59, R59 ;  /* 0x0000003bff3b723e */ /* 0x000fe200024050ff */
[-C--:B------:R-:W-:Y:S01]  /*9200*/  FMUL R117, R117, R154.reuse ;  /* 0x0000009a75757220 */ /* 0x080fe20000400000 */
        /* <DEDUP_REMOVED lines=47> */
[----:B------:R-:W-:Y:S01]  /*9500*/  ISETP.GT.AND P0, PT, R0, 0x58, PT ;  /* 0x000000580000780c */ /* 0x000fe20003f04270 */
[-C--:B------:R-:W-:Y:S01]  /*9510*/  FMUL R147, R147, R154.reuse ;  /* 0x0000009a93937220 */ /* 0x080fe20000400000 */
[----:B------:R-:W-:Y:S01]  /*9520*/  F2FP.TF32.F32.PACK_B R11, R11 ;  /* 0x0000000bff0b723e */ /* 0x000fe200024050ff */
[----:B------:R-:W-:Y:S01]  /*9530*/  @P4 STG.E desc[UR38][R6.64+0x124], R63 ;  /* 0x0001243f06004986 */ /* 0x000fe2000c101926 */
[C---:B------:R-:W-:Y:S01]  /*9540*/  ISETP.GT.AND P4, PT, R3.reuse, 0x8, P2 ;  /* 0x000000080300780c */ /* 0x040fe20001784270 */
        /* <DEDUP_REMOVED lines=9> */
[----:B------:R-:W-:Y:S01]  /*95e0*/  FMUL R151, R151, R154 ;  /* 0x0000009a97977220 */ /* 0x000fe20000400000 */
[----:B------:R-:W-:-:S02]  /*95f0*/  ISETP.GT.AND P0, PT, R3, 0x8, P0 ;  /* 0x000000080300780c */ /* 0x000fc40000704270 */
[----:B------:R-:W-:Y:S01]  /*9600*/  F2FP.TF32.F32.PACK_B R9, R9 ;  /* 0x00000009ff09723e */ /* 0x000fe200024050ff */
[----:B-1----:R-:W-:Y:S01]  /*9610*/  FMUL R13, R72, R154 ;  /* 0x0000009a480d7220 */ /* 0x002fe20000400000 */
[----:B------:R-:W-:-:S03]  /*9620*/  F2FP.TF32.F32.PACK_B R71, R71 ;  /* 0x00000047ff47723e */ /* 0x000fc600024050ff */
[----:B------:R0:W-:Y:S01]  /*9630*/  @P1 STG.E desc[UR38][R6.64+0x140], R9 ;  /* 0x0001400906001986 */ /* 0x0001e2000c101926 */
[C---:B------:R-:W-:Y:S02]  /*9640*/  ISETP.GT.AND P1, PT, R0.reuse, 0x60, PT ;  /* 0x000000600000780c */ /* 0x040fe40003f24270 */
[----:B------:R-:W-:Y:S01]  /*9650*/  F2FP.TF32.F32.PACK_B R13, R13 ;  /* 0x0000000dff0d723e */ /* 0x000fe200024050ff */
[----:B------:R-:W-:Y:S01]  /*9660*/  @P4 STG.E desc[UR38][R6.64+0x144], R67 ;  /* 0x0001444306004986 */ /* 0x000fe2000c101926 */
[C---:B------:R-:W-:Y:S02]  /*9670*/  ISETP.GT.AND P4, PT, R3.reuse, 0x8, P2 ;  /* 0x000000080300780c */ /* 0x040fe40001784270 */
[----:B------:R-:W-:Y:S01]  /*9680*/  ISETP.GT.AND P2, PT, R0, 0x61, PT ;  /* 0x000000610000780c */ /* 0x000fe20003f44270 */
[----:B------:R1:W-:Y:S01]  /*9690*/  @P5 STG.E desc[UR38][R4.64+0x160], R11 ;  /* 0x0001600b04005986 */ /* 0x0003e2000c101926 */
[C---:B------:R-:W-:Y:S02]  /*96a0*/  ISETP.GT.AND P5, PT, R3.reuse, RZ, P1 ;  /* 0x000000ff0300720c */ /* 0x040fe40000fa4270 */
[----:B------:R-:W-:Y:S01]  /*96b0*/  F2FP.TF32.F32.PACK_B R73, R73 ;  /* 0x00000049ff49723e */ /* 0x000fe200024050ff */
[----:B0-----:R-:W-:Y:S01]  /*96c0*/  FMUL R9, R70, R154 ;  /* 0x0000009a46097220 */ /* 0x001fe20000400000 */
[----:B------:R-:W-:Y:S01]  /*96d0*/  @P3 STG.E desc[UR38][R4.64+0x164], R69 ;  /* 0x0001644504003986 */ /* 0x000fe2000c101926 */
[----:B------:R-:W-:-:S02]  /*96e0*/  ISETP.GT.AND P3, PT, R3, RZ, P2 ;  /* 0x000000ff0300720c */ /* 0x000fc40001764270 */
[----:B------:R-:W-:Y:S02]  /*96f0*/  ISETP.GT.AND P1, PT, R3, 0x8, P1 ;  /* 0x000000080300780c */ /* 0x000fe40000f24270 */
        /* <DEDUP_REMOVED lines=252> */
[----:B------:R-:W-:Y:S01]  /*a6c0*/  @P3 STG.E desc[UR38][R4.64+0x364], R133 ;  /* 0x0003648504003986 */ /* 0x000fe2000c101926 */
[----:B0-----:R-:W-:Y:S01]  /*a6d0*/  FMUL R9, R134, R154 ;  /* 0x0000009a86097220 */ /* 0x001fe20000400000 */
[----:B------:R-:W-:-:S02]  /*a6e0*/  ISETP.GT.AND P3, PT, R3, RZ, P2 ;  /* 0x000000ff0300720c */ /* 0x000fc40001764270 */
[----:B------:R-:W-:Y:S02]  /*a6f0*/  ISETP.GT.AND P1, PT, R3, 0x8, P1 ;  /* 0x000000080300780c */ /* 0x000fe40000f24270 */
[----:B------:R-:W-:Y:S01]  /*a700*/  F2FP.TF32.F32.PACK_B R9, R9 ;  /* 0x00000009ff09723e */ /* 0x000fe200024050ff */
[----:B-1----:R-:W-:Y:S01]  /*a710*/  FMUL R11, R140, R154 ;  /* 0x0000009a8c0b7220 */ /* 0x002fe20000400000 */
[----:B------:R-:W-:-:S03]  /*a720*/  F2FP.TF32.F32.PACK_B R139, R139 ;  /* 0x0000008bff8b723e */ /* 0x000fc600024050ff */
[----:B------:R0:W-:Y:S01]  /*a730*/  @P0 STG.E desc[UR38][R6.64+0x360], R9 ;  /* 0x0003600906000986 */ /* 0x0001e2000c101926 */
[----:B------:R-:W-:Y:S02]  /*a740*/  F2FP.TF32.F32.PACK_B R141, R141 ;  /* 0x0000008dff8d723e */ /* 0x000fe400024050ff */
[----:B------:R-:W-:Y:S01]  /*a750*/  F2FP.TF32.F32.PACK_B R11, R11 ;  /* 0x0000000bff0b723e */ /* 0x000fe200024050ff */
[----:B------:R-:W-:Y:S01]  /*a760*/  @P4 STG.E desc[UR38][R6.64+0x364], R135 ;  /* 0x0003648706004986 */ /* 0x000fe2000c101926 */
[C---:B------:R-:W-:Y:S02]  /*a770*/  ISETP.GT.AND P4, PT, R0.reuse, 0xe8, PT ;  /* 0x000000e80000780c */ /* 0x040fe40003f84270 */
[----:B------:R-:W-:Y:S01]  /*a780*/  F2FP.TF32.F32.PACK_B R143, R143 ;  /* 0x0000008fff8f723e */ /* 0x000fe200024050ff */
[----:B------:R1:W-:Y:S01]  /*a790*/  @P5 STG.E desc[UR38][R4.64+0x380], R13 ;  /* 0x0003800d04005986 */ /* 0x0003e2000c101926 */
[----:B------:R-:W-:Y:S02]  /*a7a0*/  ISETP.GT.AND P5, PT, R0, 0xe9, PT ;  /* 0x000000e90000780c */ /* 0x000fe40003fa4270 */
[----:B------:R-:W-:Y:S01]  /*a7b0*/  F2FP.TF32.F32.PACK_B R145, R145 ;  /* 0x00000091ff91723e */ /* 0x000fe200024050ff */
[----:B------:R-:W-:Y:S01]  /*a7c0*/  @P3 STG.E desc[UR38][R4.64+0x384], R137 ;  /* 0x0003848904003986 */ /* 0x000fe2000c101926 */
[C---:B------:R-:W-:Y:S01]  /*a7d0*/  ISETP.GT.AND P3, PT, R3.reuse, 0x8, P2 ;  /* 0x000000080300780c */ /* 0x040fe20001764270 */
[----:B0-----:R-:W-:Y:S01]  /*a7e0*/  FMUL R9, R138, R154 ;  /* 0x0000009a8a097220 */ /* 0x001fe20000400000 */
[----:B------:R-:W-:-:S02]  /*a7f0*/  ISETP.GT.AND P2, PT, R3, RZ, P4 ;  /* 0x000000ff0300720c */ /* 0x000fc40002744270 */
[C---:B------:R-:W-:Y:S02]  /*a800*/  ISETP.GT.AND P0, PT, R3.reuse, RZ, P5 ;  /* 0x000000ff0300720c */ /* 0x040fe40002f04270 */
[C---:B------:R-:W-:Y:S01]  /*a810*/  ISETP.GT.AND P4, PT, R3.reuse, 0x8, P4 ;  /* 0x000000080300780c */ /* 0x040fe20002784270 */
[----:B-1----:R-:W-:Y:S01]  /*a820*/  FMUL R13, R142, R154 ;  /* 0x0000009a8e0d7220 */ /* 0x002fe20000400000 */
[----:B------:R-:W-:Y:S02]  /*a830*/  ISETP.GT.AND P5, PT, R3, 0x8, P5 ;  /* 0x000000080300780c */ /* 0x000fe40002fa4270 */
[----:B------:R-:W-:Y:S02]  /*a840*/  F2FP.TF32.F32.PACK_B R9, R9 ;  /* 0x00000009ff09723e */ /* 0x000fe400024050ff */
[----:B------:R-:W-:Y:S02]  /*a850*/  F2FP.TF32.F32.PACK_B R13, R13 ;  /* 0x0000000dff0d723e */ /* 0x000fe400024050ff */
[----:B------:R-:W-:Y:S01]  /*a860*/  F2FP.TF32.F32.PACK_B R147, R147 ;  /* 0x00000093ff93723e */ /* 0x000fe200024050ff */
[----:B------:R0:W-:Y:S01]  /*a870*/  @P1 STG.E desc[UR38][R6.64+0x380], R9 ;  /* 0x0003800906001986 */ /* 0x0001e2000c101926 */
[----:B------:R-:W-:-:S02]  /*a880*/  ISETP.GT.AND P1, PT, R0, 0xf8, PT ;  /* 0x000000f80000780c */ /* 0x000fc40003f24270 */
        /* <DEDUP_REMOVED lines=8> */
[----:B0-----:R-:W-:Y:S01]  /*a910*/  FMUL R9, R144, R154 ;  /* 0x0000009a90097220 */ /* 0x001fe20000400000 */
[----:B------:R-:W-:-:S02]  /*a920*/  ISETP.GT.AND P0, PT, R0, 0xf9, PT ;  /* 0x000000f90000780c */ /* 0x000fc40003f04270 */
[----:B------:R0:W-:Y:S01]  /*a930*/  @P4 STG.E desc[UR38][R6.64+0x3a0], R13 ;  /* 0x0003a00d06004986 */ /* 0x0001e2000c101926 */
[C---:B------:R-:W-:Y:S02]  /*a940*/  ISETP.GT.AND P4, PT, R3.reuse, RZ, P2 ;  /* 0x000000ff0300720c */ /* 0x040fe40001784270 */
[----:B------:R-:W-:Y:S01]  /*a950*/  F2FP.TF32.F32.PACK_B R9, R9 ;  /* 0x00000009ff09723e */ /* 0x000fe200024050ff */
[----:B------:R-:W-:Y:S01]  /*a960*/  @P5 STG.E desc[UR38][R6.64+0x3a4], R143 ;  /* 0x0003a48f06005986 */ /* 0x000fe2000c101926 */
[C---:B------:R-:W-:Y:S01]  /*a970*/  ISETP.GT.AND P5, PT, R3.reuse, RZ, P3 ;  /* 0x000000ff0300720c */ /* 0x040fe20001fa4270 */
[-C--:B-1----:R-:W-:Y:S01]  /*a980*/  FMUL R11, R146, R154.reuse ;  /* 0x0000009a920b7220 */ /* 0x082fe20000400000 */
[C---:B------:R-:W-:Y:S02]  /*a990*/  ISETP.GT.AND P3, PT, R3.reuse, 0x8, P3 ;  /* 0x000000080300780c */ /* 0x040fe40001f64270 */
[----:B------:R-:W-:Y:S02]  /*a9a0*/  ISETP.GT.AND P2, PT, R3, 0x8, P2 ;  /* 0x000000080300780c */ /* 0x000fe40001744270 */
[----:B------:R-:W-:Y:S01]  /*a9b0*/  F2FP.TF32.F32.PACK_B R11, R11 ;  /* 0x0000000bff0b723e */ /* 0x000fe200024050ff */
[----:B0-----:R-:W-:-:S05]  /*a9c0*/  FMUL R13, R150, R154 ;  /* 0x0000009a960d7220 */ /* 0x001fca0000400000 */
[----:B------:R-:W-:Y:S01]  /*a9d0*/  F2FP.TF32.F32.PACK_B R13, R13 ;  /* 0x0000000dff0d723e */ /* 0x000fe200024050ff */
[----:B------:R-:W-:Y:S01]  /*a9e0*/  @P5 STG.E desc[UR38][R4.64+0x3c0], R9 ;  /* 0x0003c00904005986 */ /* 0x000fe2000c101926 */
[C---:B------:R-:W-:Y:S01]  /*a9f0*/  ISETP.GT.AND P5, PT, R3.reuse, RZ, P1 ;  /* 0x000000ff0300720c */ /* 0x040fe20000fa4270 */
[----:B------:R-:W-:Y:S01]  /*aa00*/  @P3 IMAD.MOV.U32 R2, RZ, RZ, R6 ;  /* 0x000000ffff023224 */ /* 0x000fe200078e0006 */
[C---:B------:R-:W-:Y:S01]  /*aa10*/  ISETP.GT.AND P1, PT, R3.reuse, 0x8, P1 ;  /* 0x000000080300780c */ /* 0x040fe20000f24270 */
[----:B------:R-:W-:Y:S01]  /*aa20*/  @P4 STG.E desc[UR38][R4.64+0x3c4], R145 ;  /* 0x0003c49104004986 */ /* 0x000fe2000c101926 */
[C---:B------:R-:W-:Y:S02]  /*aa30*/  ISETP.GT.AND P4, PT, R3.reuse, RZ, P0 ;  /* 0x000000ff0300720c */ /* 0x040fe40000784270 */
[----:B------:R-:W-:Y:S01]  /*aa40*/  ISETP.GT.AND P0, PT, R3, 0x8, P0 ;  /* 0x000000080300780c */ /* 0x000fe20000704270 */
[----:B------:R-:W-:-:S05]  /*aa50*/  @P3 IMAD.MOV.U32 R3, RZ, RZ, R7 ;  /* 0x000000ffff033224 */ /* 0x000fca00078e0007 */
[----:B------:R0:W-:Y:S02]  /*aa60*/  @P3 STG.E desc[UR38][R2.64+0x3c0], R11 ;  /* 0x0003c00b02003986 */ /* 0x0001e4000c101926 */
[----:B0-----:R-:W-:Y:S02]  /*aa70*/  @P2 IMAD.MOV.U32 R2, RZ, RZ, R6 ;  /* 0x000000ffff022224 */ /* 0x001fe400078e0006 */
[----:B------:R-:W-:-:S05]  /*aa80*/  @P2 IMAD.MOV.U32 R3, RZ, RZ, R7 ;  /* 0x000000ffff032224 */ /* 0x000fca00078e0007 */
[----:B------:R0:W-:Y:S02]  /*aa90*/  @P2 STG.E desc[UR38][R2.64+0x3c4], R147 ;  /* 0x0003c49302002986 */ /* 0x0001e4000c101926 */
[----:B0-----:R-:W-:Y:S02]  /*aaa0*/  @P5 IMAD.MOV.U32 R2, RZ, RZ, R4 ;  /* 0x000000ffff025224 */ /* 0x001fe400078e0004 */
[----:B------:R-:W-:-:S05]  /*aab0*/  @P5 IMAD.MOV.U32 R3, RZ, RZ, R5 ;  /* 0x000000ffff035224 */ /* 0x000fca00078e0005 */
[----:B------:R0:W-:Y:S04]  /*aac0*/  @P5 STG.E desc[UR38][R2.64+0x3e0], R15 ;  /* 0x0003e00f02005986 */ /* 0x0001e8000c101926 */
[----:B------:R1:W-:Y:S01]  /*aad0*/  @P4 STG.E desc[UR38][R4.64+0x3e4], R149 ;  /* 0x0003e49504004986 */ /* 0x0003e2000c101926 */
[----:B0-----:R-:W-:Y:S02]  /*aae0*/  @P1 IMAD.MOV.U32 R2, RZ, RZ, R6 ;  /* 0x000000ffff021224 */ /* 0x001fe400078e0006 */
[----:B------:R-:W-:-:S05]  /*aaf0*/  @P1 IMAD.MOV.U32 R3, RZ, RZ, R7 ;  /* 0x000000ffff031224 */ /* 0x000fca00078e0007 */
[----:B------:R1:W-:Y:S04]  /*ab00*/  @P1 STG.E desc[UR38][R2.64+0x3e0], R13 ;  /* 0x0003e00d02001986 */ /* 0x0003e8000c101926 */
[----:B------:R1:W-:Y:S02]  /*ab10*/  @P0 STG.E desc[UR38][R6.64+0x3e4], R151 ;  /* 0x0003e49706000986 */ /* 0x0003e4000c101926 */
.L_x_290:
[----:B------:R-:W-:Y:S05]  /*ab20*/  BSYNC B0 ;  /* 0x0000000000007941 */ /* 0x000fea0003800000 */
.L_x_36:
[----:B-1----:R-:W2:Y:S01]  /*ab30*/  LDL.64 R2, [R1] ;  /* 0x0000000001027983 */ /* 0x002ea20000100a00 */
[----:B------:R-:W-:Y:S01]  /*ab40*/  ULDC.64 UR4, c[0x0][0x650] ;  /* 0x0001940000047ab9 */ /* 0x000fe20000000a00 */
[----:B------:R1:W-:Y:S01]  /*ab50*/  SYNCS.ARRIVE.TRANS64.A1T0 RZ, [R162+UR44], RZ ;  /* 0x000000ffa2ff79a7 */ /* 0x0003e2000810002c */
[----:B------:R-:W-:Y:S01]  /*ab60*/  PRMT R0, RZ, 0x7610, R0 ;  /* 0x00007610ff007816 */ /* 0x000fe20000000000 */
[----:B-----5:R-:W-:Y:S02]  /*ab70*/  IMAD.MOV.U32 R19, RZ, RZ, -0x1 ;  /* 0xffffffffff137424 */ /* 0x020fe400078e00ff */
[----:B------:R-:W-:Y:S01]  /*ab80*/  IMAD.MOV.U32 R22, RZ, RZ, -0x1 ;  /* 0xffffffffff167424 */ /* 0x000fe200078e00ff */
[----:B--2---:R-:W-:-:S04]  /*ab90*/  LEA R18, P0, R2, R18, 0x1 ;  /* 0x0000001202127211 */ /* 0x004fc800078008ff */
[----:B------:R-:W-:Y:S01]  /*aba0*/  LEA.HI.X R17, R2, R17, R23, 0x1, P0 ;  /* 0x0000001102117211 */ /* 0x000fe200000f0c17 */
[----:B------:R-:W-:Y:S01]  /*abb0*/  IMAD.MOV.U32 R2, RZ, RZ, -0x1 ;  /* 0xffffffffff027424 */ /* 0x000fe200078e00ff */
[----:B------:R-:W-:-:S04]  /*abc0*/  ISETP.GE.U32.AND P0, PT, R18, UR4, PT ;  /* 0x0000000412007c0c */ /* 0x000fc8000bf06070 */
[----:B------:R-:W-:-:S13]  /*abd0*/  ISETP.GE.U32.AND.EX P0, PT, R17, UR5, PT, P0 ;  /* 0x0000000511007c0c */ /* 0x000fda000bf06100 */
[----:B-1----:R-:W-:Y:S05]  /*abe0*/  @P0 BRA `(.L_x_291) ;  /* 0x0000000400700947 */ /* 0x002fea0003800000 */
[----:B---34-:R-:W1:Y:S01]  /*abf0*/  S2R R10, SR_CTAID.X ;  /* 0x00000000000a7919 */ /* 0x018e620000002500 */
[----:B------:R-:W2:Y:S01]  /*ac00*/  LDC.64 R8, c[0x0][0x628] ;  /* 0x00018a00ff087b82 */ /* 0x000ea20000000a00 */
[----:B------:R-:W-:Y:S01]  /*ac10*/  ULDC UR4, c[0x0][0x150] ;  /* 0x0000540000047ab9 */ /* 0x000fe20000000800 */
[----:B------:R-:W-:Y:S01]  /*ac20*/  IMAD.MOV.U32 R6, RZ, RZ, R18 ;  /* 0x000000ffff067224 */ /* 0x000fe200078e0012 */
[----:B------:R-:W3:Y:S01]  /*ac30*/  S2R R20, SR_CTAID.Y ;  /* 0x0000000000147919 */ /* 0x000ee20000002600 */
[----:B0-----:R-:W-:-:S04]  /*ac40*/  IMAD.MOV.U32 R7, RZ, RZ, R17 ;  /* 0x000000ffff077224 */ /* 0x001fc800078e0011 */
[----:B------:R-:W0:Y:S08]  /*ac50*/  LDC R15, c[0x0][0x144] ;  /* 0x00005100ff0f7b82 */ /* 0x000e300000000800 */
[----:B------:R-:W4:Y:S08]  /*ac60*/  LDC R0, c[0x0][0x630] ;  /* 0x00018c00ff007b82 */ /* 0x000f300000000800 */
[----:B------:R-:W0:Y:S01]  /*ac70*/  LDC.64 R12, c[0x0][0x620] ;  /* 0x00018800ff0c7b82 */ /* 0x000e220000000a00 */
[----:B--2---:R-:W-:-:S04]  /*ac80*/  ISETP.NE.U32.AND P0, PT, R8, RZ, PT ;  /* 0x000000ff0800720c */ /* 0x004fc80003f05070 */
[----:B------:R-:W-:Y:S02]  /*ac90*/  ISETP.NE.AND.EX P0, PT, R9, RZ, PT, P0 ;  /* 0x000000ff0900720c */ /* 0x000fe40003f05300 */
[----:B-1----:R-:W-:-:S05]  /*aca0*/  I2FP.F32.U32 R2, R10 ;  /* 0x0000000a00027245 */ /* 0x002fca0000201000 */
[----:B------:R-:W-:-:S04]  /*acb0*/  FMUL R2, R2, UR4 ;  /* 0x0000000402027c20 */ /* 0x000fc80008400000 */
[----:B------:R1:W2:Y:S02]  /*acc0*/  F2I.U32.TRUNC.NTZ R14, R2 ;  /* 0x00000002000e7305 */ /* 0x0002a4000020f000 */
[----:B---34-:R-:W-:Y:S05]  /*acd0*/  @!P0 BRA `(.L_x_292) ;  /* 0x0000000000288947 */ /* 0x018fea0003800000 */
[----:B------:R-:W3:Y:S02]  /*ace0*/  LDC R3, c[0x0][0x634] ;  /* 0x00018d00ff037b82 */ /* 0x000ee40000000800 */
[----:B---3--:R-:W-:-:S05]  /*acf0*/  IADD3 R7, P0, R18, R3, RZ ;  /* 0x0000000312077210 */ /* 0x008fca0007f1e0ff */
[----:B------:R-:W-:-:S04]  /*ad00*/  IMAD.X R11, RZ, RZ, R17, P0 ;  /* 0x000000ffff0b7224 */ /* 0x000fc800000e0611 */
[----:B-1----:R-:W-:-:S04]  /*ad10*/  IMAD.WIDE.U32 R2, R11, R8, RZ ;  /* 0x000000080b027225 */ /* 0x002fc800078e00ff */
[----:B------:R-:W-:-:S04]  /*ad20*/  IMAD.WIDE.U32 R4, P0, R7, R9, R2 ;  /* 0x0000000907047225 */ /* 0x000fc80007800002 */
[----:B------:R-:W-:-:S04]  /*ad30*/  IMAD.WIDE.U32 R2, R7, R8, RZ ;  /* 0x0000000807027225 */ /* 0x000fc800078e00ff */
[----:B------:R-:W-:Y:S01]  /*ad40*/  IMAD.X R7, RZ, RZ, RZ, P0 ;  /* 0x000000ffff077224 */ /* 0x000fe200000e06ff */
[----:B------:R-:W-:Y:S01]  /*ad50*/  IADD3 RZ, P0, R3, R4, RZ ;  /* 0x0000000403ff7210 */ /* 0x000fe20007f1e0ff */
[----:B------:R-:W-:-:S04]  /*ad60*/  IMAD.MOV.U32 R6, RZ, RZ, R5 ;  /* 0x000000ffff067224 */ /* 0x000fc800078e0005 */
[----:B------:R-:W-:-:S08]  /*ad70*/  IMAD.WIDE.U32.X R6, R11, R9, R6, P0 ;  /* 0x000000090b067225 */ /* 0x000fd000000e0406 */
.L_x_292:
[----:B------:R-:W3:Y:S01]  /*ad80*/  LDC.64 R26, c[0x0][0x640] ;  /* 0x00019000ff1a7b82 */ /* 0x000ee20000000a00 */
[-C--:B------:R-:W-:Y:S01]  /*ad90*/  SHF.R.U64 R11, R6, R0.reuse, R7 ;  /* 0x00000000060b7219 */ /* 0x080fe20000001207 */
[----:B------:R-:W-:Y:S01]  /*ada0*/  IMAD.MOV.U32 R19, RZ, RZ, R17 ;  /* 0x000000ffff137224 */ /* 0x000fe200078e0011 */
[----:B------:R-:W-:Y:S01]  /*adb0*/  SHF.R.U32.HI R0, RZ, R0, R7 ;  /* 0x00000000ff007219 */ /* 0x000fe20000011607 */
[----:B--2---:R-:W-:Y:S01]  /*adc0*/  IMAD.MOV R14, RZ, RZ, -R14 ;  /* 0x000000ffff0e7224 */ /* 0x004fe200078e0a0e */
[----:B------:R-:W-:Y:S01]  /*add0*/  IADD3 R5, P0, RZ, -R11, RZ ;  /* 0x8000000bff057210 */ /* 0x000fe20007f1e0ff */
[----:B------:R-:W-:Y:S01]  /*ade0*/  ULDC UR4, c[0x0][0x154] ;  /* 0x0000550000047ab9 */ /* 0x000fe20000000800 */
[----:B------:R-:W-:Y:S01]  /*adf0*/  IMAD.MOV.U32 R7, RZ, RZ, 0x1 ;  /* 0x00000001ff077424 */ /* 0x000fe200078e00ff */
[----:B------:R-:W2:Y:S01]  /*ae00*/  LDC R4, c[0x0][0x618] ;  /* 0x00018600ff047b82 */ /* 0x000ea20000000800 */
[----:B0-----:R-:W-:Y:S02]  /*ae10*/  IMAD R22, R15, R14, R10 ;  /* 0x0000000e0f167224 */ /* 0x001fe400078e020a */
[----:B------:R-:W-:-:S04]  /*ae20*/  IMAD.X R3, RZ, RZ, ~R0, P0 ;  /* 0x000000ffff037224 */ /* 0x000fc800000e0e00 */
[-C--:B------:R-:W-:Y:S01]  /*ae30*/  IMAD R0, R3, R12.reuse, RZ ;  /* 0x0000000c03007224 */ /* 0x080fe200078e02ff */
[----:B------:R-:W0:Y:S01]  /*ae40*/  LDC R6, c[0x0][0x608] ;  /* 0x00018200ff067b82 */ /* 0x000e220000000800 */
[----:B-1----:R-:W-:-:S04]  /*ae50*/  IMAD.WIDE.U32 R2, R5, R12, R18 ;  /* 0x0000000c05027225 */ /* 0x002fc800078e0012 */
[----:B------:R-:W-:Y:S01]  /*ae60*/  IMAD R5, R5, R13, R0 ;  /* 0x0000000d05057224 */ /* 0x000fe200078e0200 */
[----:B------:R-:W-:Y:S02]  /*ae70*/  I2FP.F32.U32 R0, R20 ;  /* 0x0000001400007245 */ /* 0x000fe40000201000 */
[----:B------:R-:W1:Y:S01]  /*ae80*/  LDC R24, c[0x0][0x658] ;  /* 0x00019600ff187b82 */ /* 0x000e620000000800 */
[----:B------:R-:W-:Y:S01]  /*ae90*/  IMAD.IADD R3, R3, 0x1, R5 ;  /* 0x0000000103037824 */ /* 0x000fe200078e0205 */
[----:B---3--:R-:W-:Y:S01]  /*aea0*/  ISETP.NE.U32.AND P0, PT, R26, RZ, PT ;  /* 0x000000ff1a00720c */ /* 0x008fe20003f05070 */
[----:B------:R-:W-:Y:S01]  /*aeb0*/  FMUL R0, R0, UR4 ;  /* 0x0000000400007c20 */ /* 0x000fe20008400000 */
[----:B------:R-:W-:Y:S02]  /*aec0*/  IMAD.MOV.U32 R5, RZ, RZ, -0x1 ;  /* 0xffffffffff057424 */ /* 0x000fe400078e00ff */
[----:B------:R-:W-:Y:S01]  /*aed0*/  ISETP.NE.AND.EX P0, PT, R27, RZ, PT, P0 ;  /* 0x000000ff1b00720c */ /* 0x000fe20003f05300 */
[----:B------:R3:W4:Y:S01]  /*aee0*/  F2I.U32.TRUNC.NTZ R12, R0 ;  /* 0x00000000000c7305 */ /* 0x000722000020f000 */
[----:B------:R-:W3:Y:S01]  /*aef0*/  LDC R15, c[0x0][0x148] ;  /* 0x00005200ff0f7b82 */ /* 0x000ee20000000800 */
[----:B--2---:R-:W-:-:S02]  /*af00*/  SHF.R.U64 R10, R2, R4, R3 ;  /* 0x00000004020a7219 */ /* 0x004fc40000001203 */
[----:B------:R-:W-:-:S05]  /*af10*/  SHF.R.U32.HI R3, RZ, R4, R3 ;  /* 0x00000004ff037219 */ /* 0x000fca0000011603 */
[----:B------:R-:W2:Y:S01]  /*af20*/  LDC R14, c[0x0][0x600] ;  /* 0x00018000ff0e7b82 */ /* 0x000ea20000000800 */
[-CC-:B0-----:R-:W-:Y:S02]  /*af30*/  SHF.R.U64 R8, R10, R6.reuse, R3.reuse ;  /* 0x000000060a087219 */ /* 0x181fe40000001203 */
[----:B------:R-:W-:-:S05]  /*af40*/  SHF.R.U32.HI R3, RZ, R6, R3 ;  /* 0x00000006ff037219 */ /* 0x000fca0000011603 */
[----:B------:R-:W0:Y:S01]  /*af50*/  LDC R21, c[0x0][0x648] ;  /* 0x00019200ff157b82 */ /* 0x000e220000000800 */
[-CC-:B-1----:R-:W-:Y:S02]  /*af60*/  SHF.R.U64 R13, R8, R24.reuse, R3.reuse ;  /* 0x00000018080d7219 */ /* 0x182fe40000001203 */
[-C--:B------:R-:W-:Y:S02]  /*af70*/  SHF.L.U32 R5, R5, R24.reuse, RZ ;  /* 0x0000001805057219 */ /* 0x080fe400000006ff */
[-C--:B------:R-:W-:Y:S01]  /*af80*/  SHF.R.U32.HI R3, RZ, R24.reuse, R3 ;  /* 0x00000018ff037219 */ /* 0x080fe20000011603 */
[----:B------:R-:W-:Y:S01]  /*af90*/  IMAD.MOV.U32 R2, RZ, RZ, R13 ;  /* 0x000000ffff027224 */ /* 0x000fe200078e000d */
[----:B------:R-:W-:Y:S01]  /*afa0*/  SHF.L.U32 R24, R7, R24, RZ ;  /* 0x0000001807187219 */ /* 0x000fe200000006ff */
[----:B------:R-:W1:Y:S01]  /*afb0*/  LDC R25, c[0x0][0x638] ;  /* 0x00018e00ff197b82 */ /* 0x000e620000000800 */
[----:B------:R-:W-:-:S07]  /*afc0*/  LOP3.LUT R19, RZ, R5, RZ, 0x33, !PT ;  /* 0x00000005ff137212 */ /* 0x000fce00078e33ff */
[----:B------:R-:W0:Y:S01]  /*afd0*/  LDC R28, c[0x0][0x610] ;  /* 0x00018400ff1c7b82 */ /* 0x000e220000000800 */
[----:B----4-:R-:W-:Y:S05]  /*afe0*/  @!P0 BRA `(.L_x_293) ;  /* 0x0000000000288947 */ /* 0x010fea0003800000 */
[----:B---3--:R-:W3:Y:S02]  /*aff0*/  LDC R0, c[0x0][0x64c] ;  /* 0x00019300ff007b82 */ /* 0x008ee40000000800 */
[----:B---3--:R-:W-:-:S05]  /*b000*/  IADD3 R7, P0, R13, R0, RZ ;  /* 0x000000000d077210 */ /* 0x008fca0007f1e0ff */
        /* <DEDUP_REMOVED lines=8> */
.L_x_293:
[----:B------:R-:W4:Y:S01]  /*b090*/  LDC R4, c[0x0][0x65c] ;  /* 0x00019700ff047b82 */ /* 0x000f220000000800 */
[----:B0--3--:R-:W-:Y:S01]  /*b0a0*/  SHF.R.U64 R0, R2, R21, R3 ;  /* 0x0000001502007219 */ /* 0x009fe20000001203 */
[----:B--2---:R-:W-:Y:S01]  /*b0b0*/  VIADD R3, R14, 0xffffffff ;  /* 0xffffffff0e037836 */ /* 0x004fe20000000000 */
[----:B------:R-:W-:Y:S01]  /*b0c0*/  LOP3.LUT R19, R8, R19, RZ, 0xc0, !PT ;  /* 0x0000001308137212 */ /* 0x000fe200078ec0ff */
[----:B------:R-:W-:Y:S02]  /*b0d0*/  IMAD.MOV R12, RZ, RZ, -R12 ;  /* 0x000000ffff0c7224 */ /* 0x000fe400078e0a0c */
[----:B------:R-:W-:Y:S01]  /*b0e0*/  IMAD.MOV R2, RZ, RZ, -R0 ;  /* 0x000000ffff027224 */ /* 0x000fe200078e0a00 */
[----:B------:R-:W-:Y:S01]  /*b0f0*/  LOP3.LUT R3, R10, R3, RZ, 0xc0, !PT ;  /* 0x000000030a037212 */ /* 0x000fe200078ec0ff */
[----:B------:R-:W-:Y:S02]  /*b100*/  IMAD R19, R24, R0, R19 ;  /* 0x0000000018137224 */ /* 0x000fe400078e0213 */
[----:B-1----:R-:W-:-:S04]  /*b110*/  IMAD R0, R2, R25, R13 ;  /* 0x0000001902007224 */ /* 0x002fc800078e020d */
[----:B------:R-:W-:Y:S01]  /*b120*/  IMAD R2, R0, R14, R3 ;  /* 0x0000000e00027224 */ /* 0x000fe200078e0203 */
[----:B----4-:R-:W-:Y:S01]  /*b130*/  ISETP.NE.AND P0, PT, R4, 0x1, PT ;  /* 0x000000010400780c */ /* 0x010fe20003f05270 */
[----:B------:R-:W-:-:S05]  /*b140*/  IMAD.MOV.U32 R4, RZ, RZ, 0x1 ;  /* 0x00000001ff047424 */ /* 0x000fca00078e00ff */
[----:B------:R-:W-:-:S07]  /*b150*/  PRMT R0, R4, 0x7610, R0 ;  /* 0x0000761004007816 */ /* 0x000fce0000000000 */
[----:B------:R-:W-:-:S04]  /*b160*/  @P0 IMAD R22, R15, R12, R20 ;  /* 0x0000000c0f160224 */ /* 0x000fc800078e0214 */
[----:B------:R-:W-:-:S05]  /*b170*/  IMAD R19, R19, R28, R22 ;  /* 0x0000001c13137224 */ /* 0x000fca00078e0216 */
[----:B------:R-:W-:Y:S02]  /*b180*/  SEL R22, R2, R19, !P0 ;  /* 0x0000001302167207 */ /* 0x000fe40004000000 */
[----:B------:R-:W-:Y:S01]  /*b190*/  SEL R19, R19, R2, !P0 ;  /* 0x0000000213137207 */ /* 0x000fe20004000000 */
[----:B------:R-:W-:-:S07]  /*b1a0*/  IMAD.MOV.U32 R2, RZ, RZ, R11 ;  /* 0x000000ffff027224 */ /* 0x000fce00078e000b */
.L_x_291:
[----:B------:R-:W-:Y:S02]  /*b1b0*/  LOP3.LUT P0, RZ, R0, 0xff, RZ, 0xc0, !PT ;  /* 0x000000ff00ff7812 */ /* 0x000fe4000780c0ff */
[----:B------:R-:W-:-:S11]  /*b1c0*/  LOP3.LUT R177, R177, 0x1, RZ, 0x3c, !PT ;  /* 0x00000001b1b17812 */ /* 0x000fd600078e3cff */
[----:B------:R-:W-:Y:S05]  /*b1d0*/  @P0 BRA `(.L_x_294) ;  /* 0xffffff6400240947 */ /* 0x000fea000383ffff */
[----:B------:R-:W-:Y:S05]  /*b1e0*/  EXIT ;  /* 0x000000000000794d */ /* 0x000fea0003800000 */
.L_x_17:
[----:B------:R-:W-:-:S08]  /*b1f0*/  ISETP.NE.AND P0, PT, R5, RZ, PT ;  /* 0x000000ff0500720c */ /* 0x000fd00003f05270 */
[----:B0-----:R-:W0:-:S00]  /*b200*/  USETMAXREG.DEALLOC.CTAPOOL 0x28 ;  /* 0x00000028000079c8 */ /* 0x001e0000080e0500 */
[----:B------:R-:W-:Y:S05]  /*b210*/  @P0 EXIT ;  /* 0x000000000000094d */ /* 0x000fea0003800000 */
[----:B0-----:R-:W-:Y:S01]  /*b220*/  LOP3.LUT P0, RZ, R8, 0xff, RZ, 0xc0, !PT ;  /* 0x000000ff08ff7812 */ /* 0x001fe2000780c0ff */
[----:B------:R-:W-:Y:S02]  /*b230*/  IMAD.MOV.U32 R0, RZ, RZ, 0x1 ;  /* 0x00000001ff007424 */ /* 0x000fe400078e00ff */
[----:B------:R-:W-:-:S10]  /*b240*/  IMAD.MOV.U32 R7, RZ, RZ, RZ ;  /* 0x000000ffff077224 */ /* 0x000fd400078e00ff */
[----:B------:R-:W-:Y:S05]  /*b250*/  @!P0 BRA `(.L_x_295) ;  /* 0x0000000c00c48947 */ /* 0x000fea0003800000 */
[----:B------:R-:W0:Y:S01]  /*b260*/  S2R R9, SR_CgaCtaId ;  /* 0x0000000000097919 */ /* 0x000e220000008800 */
[----:B------:R-:W-:Y:S01]  /*b270*/  LOP3.LUT P0, RZ, R4, 0x1f, RZ, 0xc0, !PT ;  /* 0x0000001f04ff7812 */ /* 0x000fe2000780c0ff */
[----:B------:R-:W-:Y:S01]  /*b280*/  ULDC UR21, c[0x0][0x658] ;  /* 0x0001960000157ab9 */ /* 0x000fe20000000800 */
[----:B------:R-:W-:Y:S01]  /*b290*/  UMOV UR4, 0xffffffff ;  /* 0xffffffff00047882 */ /* 0x000fe20000000000 */
[----:B------:R-:W-:Y:S01]  /*b2a0*/  BSSY B0, `(.L_x_295) ;  /* 0x00000ec000007945 */ /* 0x000fe20003800000 */
[----:B------:R-:W-:Y:S01]  /*b2b0*/  USHF.L.U32 UR4, UR4, UR21, URZ ;  /* 0x0000001504047299 */ /* 0x000fe2000800063f */
[C---:B------:R-:W-:Y:S01]  /*b2c0*/  ISETP.NE.AND P2, PT, R3.reuse, RZ, PT ;  /* 0x000000ff0300720c */ /* 0x040fe20003f45270 */
[----:B------:R-:W-:Y:S01]  /*b2d0*/  IMAD.MOV.U32 R8, RZ, RZ, 0x1 ;  /* 0x00000001ff087424 */ /* 0x000fe200078e00ff */
[----:B------:R-:W-:Y:S01]  /*b2e0*/  ISETP.NE.OR P0, PT, R3, RZ, !P0 ;  /* 0x000000ff0300720c */ /* 0x000fe20004705670 */
[----:B------:R-:W-:Y:S01]  /*b2f0*/  IMAD.MOV.U32 R0, RZ, RZ, 0x1 ;  /* 0x00000001ff007424 */ /* 0x000fe200078e00ff */
[----:B------:R-:W-:Y:S01]  /*b300*/  LOP3.LUT R6, R16, 0x2, RZ, 0xfc, !PT ;  /* 0x0000000210067812 */ /* 0x000fe200078efcff */
[----:B------:R-:W-:Y:S01]  /*b310*/  IMAD.MOV.U32 R7, RZ, RZ, RZ ;  /* 0x000000ffff077224 */ /* 0x000fe200078e00ff */
[----:B------:R-:W-:Y:S01]  /*b320*/  ULDC UR13, c[0x0][0x600] ;  /* 0x00018000000d7ab9 */ /* 0x000fe20000000800 */
[----:B------:R-:W-:Y:S01]  /*b330*/  UMOV UR5, 0x1 ;  /* 0x0000000100057882 */ /* 0x000fe20000000000 */
[----:B------:R-:W-:-:S02]  /*b340*/  UIADD3 UR30, UR37, 0x1, URZ ;  /* 0x00000001251e7890 */ /* 0x000fc4000fffe03f */
[----:B------:R-:W-:Y:S02]  /*b350*/  UIADD3 UR13, UR13, -0x1, URZ ;  /* 0xffffffff0d0d7890 */ /* 0x000fe4000fffe03f */
[----:B------:R-:W-:Y:S02]  /*b360*/  USHF.L.U32 UR21, UR5, UR21, URZ ;  /* 0x0000001505157299 */ /* 0x000fe4000800063f */
[----:B------:R-:W-:Y:S01]  /*b370*/  ULOP3.LUT UR29, URZ, UR4, URZ, 0x33, !UPT ;  /* 0x000000043f1d7292 */ /* 0x000fe2000f8e333f */
[----:B------:R-:W-:Y:S01]  /*b380*/  ULDC.64 UR22, c[0x0][0x198] ;  /* 0x0000660000167ab9 */ /* 0x000fe20000000a00 */
[C---:B0-----:R-:W-:Y:S02]  /*b390*/  IMAD.SHL.U32 R10, R9.reuse, 0x80, RZ ;  /* 0x00000080090a7824 */ /* 0x041fe400078e00ff */
[----:B------:R-:W-:-:S03]  /*b3a0*/  IMAD.SHL.U32 R9, R9, 0x1000, RZ ;  /* 0x0000100009097824 */ /* 0x000fc600078e00ff */
[----:B------:R-:W-:-:S07]  /*b3b0*/  LOP3.LUT R10, R10, 0x80, RZ, 0xc0, !PT ;  /* 0x000000800a0a7812 */ /* 0x000fce00078ec0ff */
.L_x_307:
[----:B------:R-:W-:-:S03]  /*b3c0*/  UMOV UR4, 0xffffffff ;  /* 0xffffffff00047882 */ /* 0x000fc60000000000 */
[----:B------:R-:W-:Y:S05]  /*b3d0*/  BRA.DIV UR4, `(.L_x_296) ;  /* 0x0000001204547947 */ /* 0x000fea000b800000 */
[----:B------:R-:W-:-:S13]  /*b3e0*/  ELECT P6, URZ, PT ;  /* 0x00000000003f782f */ /* 0x000fda00038c0000 */
.L_x_319:
[----:B------:R-:W0:Y:S01]  /*b3f0*/  LDC R3, c[0x0][0x28c] ;  /* 0x0000a300ff037b82 */ /* 0x000e220000000800 */
[----:B------:R-:W-:Y:S01]  /*b400*/  BSSY B1, `(.L_x_297) ;  /* 0x000005c000017945 */ /* 0x000fe20003800000 */
[----:B0-----:R-:W-:-:S13]  /*b410*/  ISETP.LT.OR P6, PT, R3, 0x1, !P6 ;  /* 0x000000010300780c */ /* 0x001fda00077c1670 */
[----:B------:R-:W-:Y:S05]  /*b420*/  @P6 BRA `(.L_x_298) ;  /* 0x0000000400646947 */ /* 0x000fea0003800000 */
[----:B------:R-:W-:Y:S02]  /*b430*/  IMAD.SHL.U32 R19, R19, 0x40, RZ ;  /* 0x0000004013137824 */ /* 0x000fe400078e00ff */
[----:B------:R-:W-:Y:S02]  /*b440*/  IMAD R22, R22, 0x100, R10 ;  /* 0x0000010016167824 */ /* 0x000fe400078e020a */
[----:B------:R-:W-:Y:S02]  /*b450*/  IMAD.MOV.U32 R14, RZ, RZ, RZ ;  /* 0x000000ffff0e7224 */ /* 0x000fe400078e00ff */
[----:B------:R-:W-:Y:S02]  /*b460*/  IMAD.U32 R15, RZ, RZ, UR30 ;  /* 0x0000001eff0f7e24 */ /* 0x000fe4000f8e00ff */
[----:B------:R-:W-:Y:S02]  /*b470*/  IMAD.MOV.U32 R3, RZ, RZ, R0 ;  /* 0x000000ffff037224 */ /* 0x000fe400078e0000 */
[----:B------:R-:W-:-:S07]  /*b480*/  IMAD.MOV.U32 R4, RZ, RZ, R7 ;  /* 0x000000ffff047224 */ /* 0x000fce00078e0007 */
.L_x_302:
[----:B------:R-:W0:Y:S01]  /*b490*/  S2R R12, SR_CgaCtaId ;  /* 0x00000000000c7919 */ /* 0x000e220000008800 */
[----:B------:R-:W-:Y:S01]  /*b4a0*/  MOV R5, 0x400 ;  /* 0x0000040000057802 */ /* 0x000fe20000000f00 */
[----:B------:R-:W1:Y:S03]  /*b4b0*/  @!P2 LDC R11, c[0x0][0x500] ;  /* 0x00014000ff0bab82 */ /* 0x000e660000000800 */
[----:B0-----:R-:W-:Y:S02]  /*b4c0*/  LEA R13, R12, R5, 0x18 ;  /* 0x000000050c0d7211 */ /* 0x001fe400078ec0ff */
[----:B------:R-:W-:-:S03]  /*b4d0*/  SHF.L.U32 R5, R3, 0x1f, RZ ;  /* 0x0000001f03057819 */ /* 0x000fc600000006ff */
[----:B------:R-:W-:-:S04]  /*b4e0*/  IMAD R12, R4, 0x8, R13 ;  /* 0x00000008040c7824 */ /* 0x000fc800078e020d */
[----:B------:R-:W0:Y:S02]  /*b4f0*/  SYNCS.PHASECHK.TRANS64.TRYWAIT P1, [R12+URZ+0x18], R5 ;  /* 0x000018050c0075a7 */ /* 0x000e24000802017f */
[----:B01----:R-:W-:Y:S05]  /*b500*/  @!P1 BRA `(.L_x_299) ;  /* 0x0000001000289947 */ /* 0x003fea0003800000 */
.L_x_320:
[----:B0-----:R-:W-:Y:S01]  /*b510*/  PRMT R5, R6, 0x9910, RZ ;  /* 0x0000991006057816 */ /* 0x001fe200000000ff */
[----:B------:R0:W-:Y:S03]  /*b520*/  @!P2 SYNCS.ARRIVE.TRANS64 RZ, [R12+URZ], R11 ;  /* 0x0000000b0cffa9a7 */ /* 0x0001e6000800003f */
[----:B------:R-:W-:-:S13]  /*b530*/  ISETP.NE.AND P1, PT, R5, 0x2, PT ;  /* 0x000000020500780c */ /* 0x000fda0003f25270 */
[----:B0-----:R-:W-:Y:S05]  /*b540*/  @P1 BRA `(.L_x_300) ;  /* 0x0000000000041947 */ /* 0x001fea0003800000 */
[----:B------:R-:W-:Y:S01]  /*b550*/  BPT.TRAP 0x1 ;  /* 0x000000040000795c */ /* 0x000fe20000300000 */
.L_x_300:
[----:B------:R-:W-:Y:S05]  /*b560*/  @P0 BRA `(.L_x_301) ;  /* 0x0000000000040947 */ /* 0x000fea0003800000 */
[----:B------:R-:W-:Y:S01]  /*b570*/  BPT.TRAP 0x1 ;  /* 0x000000040000795c */ /* 0x000fe20000300000 */
.L_x_301:
[----:B------:R-:W-:Y:S01]  /*b580*/  R2UR UR9, R12 ;  /* 0x000000000c0972ca */ /* 0x000fe200000e0000 */
[----:B------:R-:W-:Y:S01]  /*b590*/  IMAD.SHL.U32 R12, R4, 0x8000, RZ ;  /* 0x00008000040c7824 */ /* 0x000fe200078e00ff */
[----:B------:R-:W-:Y:S01]  /*b5a0*/  R2UR UR10, R14 ;  /* 0x000000000e0a72ca */ /* 0x000fe200000e0000 */
[----:B------:R-:W-:Y:S01]  /*b5b0*/  UIADD3 UR14, UP0, UR22, 0xf0, URZ ;  /* 0x000000f0160e7890 */ /* 0x000fe2000ff1e03f */
[----:B------:R-:W-:Y:S01]  /*b5c0*/  R2UR UR11, R19 ;  /* 0x00000000130b72ca */ /* 0x000fe200000e0000 */
[----:B------:R-:W-:Y:S01]  /*b5d0*/  IMAD.IADD R5, R13, 0x1, R12 ;  /* 0x000000010d057824 */ /* 0x000fe200078e020c */
[----:B------:R-:W-:Y:S01]  /*b5e0*/  LOP3.LUT R12, R12, 0x1000, R9, 0xf8, !PT ;  /* 0x000010000c0c7812 */ /* 0x000fe200078ef809 */
[----:B------:R-:W-:Y:S01]  /*b5f0*/  UIADD3.X UR15, URZ, UR23, URZ, UP0, !UPT ;  /* 0x000000173f0f7290 */ /* 0x000fe200087fe43f */
[----:B------:R-:W-:Y:S01]  /*b600*/  R2UR UR12, R2 ;  /* 0x00000000020c72ca */ /* 0x000fe200000e0000 */
[----:B------:R-:W-:Y:S01]  /*b610*/  VIADD R15, R15, 0xffffffff ;  /* 0xffffffff0f0f7836 */ /* 0x000fe20000000000 */
[----:B------:R-:W-:Y:S01]  /*b620*/  R2UR UR40, R5 ;  /* 0x00000000052872ca */ /* 0x000fe200000e0000 */
[----:B------:R-:W-:Y:S01]  /*b630*/  IMAD R12, R12, 0x4, R13 ;  /* 0x000000040c0c7824 */ /* 0x000fe200078e020d */
[----:B------:R-:W-:Y:S01]  /*b640*/  R2UR UR35, R22 ;  /* 0x00000000162372ca */ /* 0x000fe200000e0000 */
[----:B------:R-:W-:Y:S01]  /*b650*/  UIADD3 UR4, UP1, UR22, 0x1f0, URZ ;  /* 0x000001f016047890 */ /* 0x000fe2000ff3e03f */
[----:B------:R-:W-:Y:S01]  /*b660*/  ISETP.GT.AND P3, PT, R15, 0x1, PT ;  /* 0x000000010f00780c */ /* 0x000fe20003f64270 */
[----:B------:R-:W-:Y:S01]  /*b670*/  UIADD3 UR58, UR10, 0x20, URZ ;  /* 0x000000200a3a7890 */ /* 0x000fe2000fffe03f */
[----:B------:R-:W-:Y:S01]  /*b680*/  R2UR UR18, R12 ;  /* 0x000000000c1272ca */ /* 0x000fe200000e0000 */
[----:B------:R-:W-:Y:S01]  /*b690*/  UIADD3 UR50, UR10, 0x40, URZ ;  /* 0x000000400a327890 */ /* 0x000fe2000fffe03f */
[----:B------:R-:W-:Y:S01]  /*b6a0*/  VIADD R4, R4, 0x1 ;  /* 0x0000000104047836 */ /* 0x000fe20000000000 */
[----:B------:R-:W-:Y:S01]  /*b6b0*/  UIADD3 UR42, UR10, 0x60, URZ ;  /* 0x000000600a2a7890 */ /* 0x000fe2000fffe03f */
[----:B------:R-:W-:Y:S01]  /*b6c0*/  VIADD R14, R14, 0x80 ;  /* 0x000000800e0e7836 */ /* 0x000fe20000000000 */
[----:B------:R-:W-:Y:S01]  /*b6d0*/  UMOV UR6, 0x0 ;  /* 0x0000000000067882 */ /* 0x000fe20000000000 */
[----:B------:R-:W-:Y:S01]  /*b6e0*/  UMOV UR7, 0x10000000 ;  /* 0x1000000000077882 */ /* 0x000fe20000000000 */
[----:B------:R-:W-:Y:S01]  /*b6f0*/  UIADD3 UR8, UR40, 0x100, URZ ;  /* 0x0000010028087890 */ /* 0x000fe2000fffe03f */
[----:B------:R-:W-:Y:S01]  /*b700*/  ISETP.NE.AND P1, PT, R4, 0x3, PT ;  /* 0x000000030400780c */ /* 0x000fe20003f25270 */
[----:B------:R-:W-:-:S02]  /*b710*/  UIADD3 UR56, UR40, 0x2100, URZ ;  /* 0x0000210028387890 */ /* 0x000fc4000fffe03f */
[----:B------:R-:W-:Y:S01]  /*b720*/  UIADD3 UR48, UR40, 0x4100, URZ ;  /* 0x0000410028307890 */ /* 0x000fe2000fffe03f */
[----:B------:R-:W-:Y:S01]  /*b730*/  SEL R12, RZ, 0x1, P1 ;  /* 0x00000001ff0c7807 */ /* 0x000fe20000800000 */
[----:B------:R-:W-:Y:S01]  /*b740*/  UIADD3 UR40, UR40, 0x6100, URZ ;  /* 0x0000610028287890 */ /* 0x000fe2000fffe03f */
[----:B------:R-:W-:Y:S01]  /*b750*/  SEL R4, R4, RZ, P1 ;  /* 0x000000ff04047207 */ /* 0x000fe20000800000 */
[----:B------:R-:W-:Y:S01]  /*b760*/  UIADD3.X UR5, URZ, UR23, URZ, UP1, !UPT ;  /* 0x000000173f057290 */ /* 0x000fe20008ffe43f */
[----:B------:R0:W-:Y:S01]  /*b770*/  UTMALDG.3D [UR8], [UR14], desc[UR6] ;  /* 0x000006080e0075b4 */ /* 0x0001e20008011000 */
[----:B------:R-:W-:Y:S01]  /*b780*/  UIADD3 UR32, UR18, 0x18100, URZ ;  /* 0x0001810012207890 */ /* 0x000fe2000fffe03f */
[----:B------:R-:W-:Y:S01]  /*b790*/  LOP3.LUT R3, R3, R12, RZ, 0x3c, !PT ;  /* 0x0000000c03037212 */ /* 0x000fe200078e3cff */
[----:B------:R-:W-:Y:S02]  /*b7a0*/  UIADD3 UR24, UR18, 0x20100, URZ ;  /* 0x0002010012187890 */ /* 0x000fe4000fffe03f */
[----:B------:R-:W-:Y:S01]  /*b7b0*/  UIADD3 UR16, UR18, 0x28100, URZ ;  /* 0x0002810012107890 */ /* 0x000fe2000fffe03f */
[----:B------:R-:W-:Y:S01]  /*b7c0*/  UMOV UR57, UR9 ;  /* 0x0000000900397c82 */ /* 0x000fe20008000000 */
        /* <DEDUP_REMOVED lines=8> */
[----:B------:R1:W-:Y:S01]  /*b850*/  UTMALDG.3D [UR56], [UR14], desc[UR6] ;  /* 0x000006380e0075b4 */ /* 0x0003e20008011000 */
[----:B------:R-:W-:Y:S01]  /*b860*/  UMOV UR31, 0x30000 ;  /* 0x00030000001f7882 */ /* 0x000fe20000000000 */
[----:B------:R-:W-:Y:S01]  /*b870*/  UMOV UR33, UR9 ;  /* 0x0000000900217c82 */ /* 0x000fe20008000000 */
[----:B------:R-:W-:Y:S01]  /*b880*/  UMOV UR34, UR10 ;  /* 0x0000000a00227c82 */ /* 0x000fe20008000000 */
[----:B------:R-:W-:Y:S01]  /*b890*/  UMOV UR36, UR12 ;  /* 0x0000000c00247c82 */ /* 0x000fe20008000000 */
[----:B------:R-:W-:Y:S01]  /*b8a0*/  UMOV UR25, UR9 ;  /* 0x0000000900197c82 */ /* 0x000fe20008000000 */
[----:B------:R-:W-:Y:S01]  /*b8b0*/  UMOV UR27, UR35 ;  /* 0x00000023001b7c82 */ /* 0x000fe20008000000 */
[----:B------:R-:W-:Y:S01]  /*b8c0*/  UMOV UR28, UR12 ;  /* 0x0000000c001c7c82 */ /* 0x000fe20008000000 */
[----:B0-----:R-:W-:Y:S01]  /*b8d0*/  UIADD3 UR8, UR18, 0x30100, URZ ;  /* 0x0003010012087890 */ /* 0x001fe2000fffe03f */
[----:B------:R1:W-:Y:S01]  /*b8e0*/  UTMALDG.3D [UR48], [UR14], desc[UR6] ;  /* 0x000006300e0075b4 */ /* 0x0003e20008011000 */
        /* <DEDUP_REMOVED lines=8> */
[----:B------:R1:W-:Y:S01]  /*b970*/  UTMALDG.3D.MULTICAST [UR32], [UR4], UR31, desc[UR6] ;  /* 0x00000620040073b4 */ /* 0x0003e2000801181f */
[----:B------:R1:W-:Y:S01]  /*b980*/  UTMALDG.3D.MULTICAST [UR24], [UR4], UR31, desc[UR6] ;  /* 0x00000618040073b4 */ /* 0x0003e2000801181f */
[----:B------:R1:W-:Y:S01]  /*b990*/  UTMALDG.3D.MULTICAST [UR16], [UR4], UR31, desc[UR6] ;  /* 0x00000610040073b4 */ /* 0x0003e2000801181f */
[----:B------:R1:W-:Y:S02]  /*b9a0*/  UTMALDG.3D.MULTICAST [UR8], [UR4], UR31, desc[UR6] ;  /* 0x00000608040073b4 */ /* 0x0003e4000801181f */
[----:B-1----:R-:W-:Y:S05]  /*b9b0*/  @P3 BRA `(.L_x_302) ;  /* 0xfffffff800b43947 */ /* 0x002fea000383ffff */
.L_x_298:
[----:B------:R-:W-:Y:S05]  /*b9c0*/  BSYNC B1 ;  /* 0x0000000000017941 */ /* 0x000fea0003800000 */
.L_x_297:
[----:B------:R-:W2:Y:S01]  /*b9d0*/  LDL.64 R12, [R1] ;  /* 0x00000000010c7983 */ /* 0x000ea20000100a00 */
[----:B------:R-:W-:Y:S01]  /*b9e0*/  LOP3.LUT P4, RZ, R8, 0xff, RZ, 0xc0, !PT ;  /* 0x000000ff08ff7812 */ /* 0x000fe2000788c0ff */
[----:B------:R-:W-:Y:S01]  /*b9f0*/  VIADD R4, R7, UR37 ;  /* 0x0000002507047c36 */ /* 0x000fe20008000000 */
[----:B------:R-:W-:Y:S01]  /*ba00*/  ULDC.64 UR4, c[0x0][0x650] ;  /* 0x0001940000047ab9 */ /* 0x000fe20000000a00 */
[----:B------:R-:W-:Y:S01]  /*ba10*/  IMAD.U32 R7, RZ, RZ, UR37 ;  /* 0x00000025ff077e24 */ /* 0x000fe2000f8e00ff */
[----:B------:R-:W-:Y:S01]  /*ba20*/  UISETP.GE.U32.AND UP0, UPT, UR37, 0x3, UPT ;  /* 0x000000032500788c */ /* 0x000fe2000bf06070 */
[----:B------:R-:W-:Y:S01]  /*ba30*/  BSSY B1, `(.L_x_303) ;  /* 0x0000070000017945 */ /* 0x000fe20003800000 */
[----:B------:R-:W-:Y:S01]  /*ba40*/  ISETP.GT.U32.AND P1, PT, R4, 0x2, PT ;  /* 0x000000020400780c */ /* 0x000fe20003f24070 */
[----:B------:R-:W-:Y:S01]  /*ba50*/  IMAD.MOV.U32 R19, RZ, RZ, -0x1 ;  /* 0xffffffffff137424 */ /* 0x000fe200078e00ff */
[----:B------:R-:W-:Y:S01]  /*ba60*/  PRMT R8, RZ, 0x7610, R8 ;  /* 0x00007610ff087816 */ /* 0x000fe20000000008 */
[----:B------:R-:W-:Y:S01]  /*ba70*/  IMAD.MOV.U32 R22, RZ, RZ, -0x1 ;  /* 0xffffffffff167424 */ /* 0x000fe200078e00ff */
[----:B------:R-:W-:-:S02]  /*ba80*/  ISETP.LT.U32.AND P1, PT, R7, 0x3, P1 ;  /* 0x000000030700780c */ /* 0x000fc40000f21070 */
[----:B------:R-:W-:Y:S01]  /*ba90*/  PLOP3.LUT P3, PT, PT, PT, UP0, 0x80, 0x0 ;  /* 0x000000000000781c */ /* 0x000fe20003f6f008 */
[----:B------:R-:W0:Y:S01]  /*baa0*/  @P4 S2R R3, SR_CgaCtaId ;  /* 0x0000000000034919 */ /* 0x000e220000008800 */
[----:B------:R-:W-:-:S04]  /*bab0*/  @P4 MOV R2, 0x400 ;  /* 0x0000040000024802 */ /* 0x000fc80000000f00 */
[----:B0-----:R-:W-:Y:S01]  /*bac0*/  @P4 LEA R5, R3, R2, 0x18 ;  /* 0x0000000203054211 */ /* 0x001fe200078ec0ff */
[----:B------:R-:W-:-:S03]  /*bad0*/  IMAD.WIDE.U32 R2, R4, -0x55555555, RZ ;  /* 0xaaaaaaab04027825 */ /* 0x000fc600078e00ff */
[----:B------:R0:W-:Y:S01]  /*bae0*/  @P4 SYNCS.ARRIVE.TRANS64.A1T0 RZ, [R5+URZ+0x68], RZ ;  /* 0x000068ff05ff49a7 */ /* 0x0001e2000810003f */
[----:B------:R-:W-:Y:S01]  /*baf0*/  IMAD.MOV.U32 R2, RZ, RZ, -0x1 ;  /* 0xffffffffff027424 */ /* 0x000fe200078e00ff */
[----:B0-----:R-:W-:Y:S02]  /*bb00*/  SHF.R.U32.HI R5, RZ, 0x1, R3 ;  /* 0x00000001ff057819 */ /* 0x001fe40000011603 */
[----:B------:R-:W-:-:S03]  /*bb10*/  SEL R3, RZ, 0x1, !P1 ;  /* 0x00000001ff037807 */ /* 0x000fc60004800000 */
[----:B------:R-:W-:Y:S01]  /*bb20*/  IMAD R7, R5, -0x3, R4 ;  /* 0xfffffffd05077824 */ /* 0x000fe200078e0204 */
[----:B------:R-:W-:Y:S02]  /*bb30*/  LOP3.LUT R0, R0, R3, RZ, 0x3c, !PT ;  /* 0x0000000300007212 */ /* 0x000fe400078e3cff */
[----:B------:R-:W-:Y:S02]  /*bb40*/  PRMT R3, RZ, 0x7610, R3 ;  /* 0x00007610ff037816 */ /* 0x000fe40000000003 */
[----:B------:R-:W-:Y:S02]  /*bb50*/  @P3 LOP3.LUT R0, R0, 0x1, R5, 0x78, !PT ;  /* 0x0000000100003812 */ /* 0x000fe400078e7805 */
[----:B--2---:R-:W-:-:S04]  /*bb60*/  IADD3 R18, P4, R18, R12, RZ ;  /* 0x0000000c12127210 */ /* 0x004fc80007f9e0ff */
[----:B------:R-:W-:Y:S01]  /*bb70*/  ISETP.GE.U32.AND P1, PT, R18, UR4, PT ;  /* 0x0000000412007c0c */ /* 0x000fe2000bf26070 */
[----:B------:R-:W-:-:S05]  /*bb80*/  IMAD.X R17, R17, 0x1, R23, P4 ;  /* 0x0000000111117824 */ /* 0x000fca00020e0617 */
[----:B------:R-:W-:-:S13]  /*bb90*/  ISETP.GE.U32.AND.EX P1, PT, R17, UR5, PT, P1 ;  /* 0x0000000511007c0c */ /* 0x000fda000bf26110 */
[----:B------:R-:W-:Y:S05]  /*bba0*/  @P1 BRA `(.L_x_304) ;  /* 0x0000000400601947 */ /* 0x000fea0003800000 */
[----:B------:R-:W0:Y:S01]  /*bbb0*/  S2R R12, SR_CTAID.X ;  /* 0x00000000000c7919 */ /* 0x000e220000002500 */
[----:B------:R-:W-:Y:S01]  /*bbc0*/  ULDC.64 UR4, c[0x0][0x628] ;  /* 0x00018a0000047ab9 */ /* 0x000fe20000000a00 */
[----:B------:R-:W-:Y:S01]  /*bbd0*/  ULDC UR7, c[0x0][0x630] ;  /* 0x00018c0000077ab9 */ /* 0x000fe20000000800 */
[----:B------:R-:W-:Y:S01]  /*bbe0*/  ISETP.NE.U32.AND P1, PT, RZ, UR4, PT ;  /* 0x00000004ff007c0c */ /* 0x000fe2000bf25070 */
[----:B------:R-:W1:Y:S01]  /*bbf0*/  S2R R13, SR_CTAID.Y ;  /* 0x00000000000d7919 */ /* 0x000e620000002600 */
[----:B------:R-:W-:Y:S01]  /*bc00*/  ULDC UR8, c[0x0][0x150] ;  /* 0x0000540000087ab9 */ /* 0x000fe20000000800 */
[----:B------:R-:W-:Y:S01]  /*bc10*/  IMAD.MOV.U32 R2, RZ, RZ, R18 ;  /* 0x000000ffff027224 */ /* 0x000fe200078e0012 */
[----:B------:R-:W-:Y:S01]  /*bc20*/  ISETP.NE.AND.EX P1, PT, RZ, UR5, PT, P1 ;  /* 0x00000005ff007c0c */ /* 0x000fe2000bf25310 */
[----:B------:R-:W-:Y:S01]  /*bc30*/  IMAD.MOV.U32 R3, RZ, RZ, R17 ;  /* 0x000000ffff037224 */ /* 0x000fe200078e0011 */
[----:B0-----:R-:W-:-:S11]  /*bc40*/  I2FP.F32.U32 R14, R12 ;  /* 0x0000000c000e7245 */ /* 0x001fd60000201000 */
[----:B------:R-:W-:Y:S05]  /*bc50*/  @!P1 BRA `(.L_x_305) ;  /* 0x0000000000289947 */ /* 0x000fea0003800000 */
[----:B------:R-:W-:Y:S02]  /*bc60*/  ULDC UR6, c[0x0][0x634] ;  /* 0x00018d0000067ab9 */ /* 0x000fe40000000800 */
[----:B------:R-:W-:-:S05]  /*bc70*/  IADD3 R3, P1, R18, UR6, RZ ;  /* 0x0000000612037c10 */ /* 0x000fca000ff3e0ff */
[----:B------:R-:W-:-:S04]  /*bc80*/  IMAD.X R11, RZ, RZ, R17, P1 ;  /* 0x000000ffff0b7224 */ /* 0x000fc800008e0611 */
[----:B------:R-:W-:-:S04]  /*bc90*/  IMAD.WIDE.U32 R4, R11, UR4, RZ ;  /* 0x000000040b047c25 */ /* 0x000fc8000f8e00ff */
[----:B------:R-:W-:-:S04]  /*bca0*/  IMAD.WIDE.U32 R4, P1, R3, UR5, R4 ;  /* 0x0000000503047c25 */ /* 0x000fc8000f820004 */
[----:B------:R-:W-:-:S04]  /*bcb0*/  IMAD.WIDE.U32 R2, R3, UR4, RZ ;  /* 0x0000000403027c25 */ /* 0x000fc8000f8e00ff */
[----:B------:R-:W-:Y:S01]  /*bcc0*/  IMAD.MOV.U32 R2, RZ, RZ, R5 ;  /* 0x000000ffff027224 */ /* 0x000fe200078e0005 */
[----:B------:R-:W-:Y:S01]  /*bcd0*/  IADD3 RZ, P3, R3, R4, RZ ;  /* 0x0000000403ff7210 */ /* 0x000fe20007f7e0ff */
[----:B------:R-:W-:-:S04]  /*bce0*/  IMAD.X R3, RZ, RZ, RZ, P1 ;  /* 0x000000ffff037224 */ /* 0x000fc800008e06ff */
[----:B------:R-:W-:-:S08]  /*bcf0*/  IMAD.WIDE.U32.X R2, R11, UR5, R2, P3 ;  /* 0x000000050b027c25 */ /* 0x000fd000098e0402 */
.L_x_305:
[----:B------:R-:W0:Y:S01]  /*bd00*/  LDC R21, c[0x0][0x65c] ;  /* 0x00019700ff157b82 */ /* 0x000e220000000800 */
[--C-:B------:R-:W-:Y:S01]  /*bd10*/  SHF.R.U64 R11, R2, UR7, R3.reuse ;  /* 0x00000007020b7c19 */ /* 0x100fe20008001203 */
[----:B------:R-:W-:Y:S01]  /*bd20*/  FMUL R14, R14, UR8 ;  /* 0x000000080e0e7c20 */ /* 0x000fe20008400000 */
[----:B------:R-:W-:Y:S01]  /*bd30*/  SHF.R.U32.HI R2, RZ, UR7, R3 ;  /* 0x00000007ff027c19 */ /* 0x000fe20008011603 */
[----:B------:R-:W-:Y:S01]  /*bd40*/  ULDC UR6, c[0x0][0x154] ;  /* 0x0000550000067ab9 */ /* 0x000fe20000000800 */
[----:B------:R-:W-:Y:S01]  /*bd50*/  IADD3 R15, P1, RZ, -R11, RZ ;  /* 0x8000000bff0f7210 */ /* 0x000fe20007f3e0ff */
[----:B------:R-:W-:Y:S01]  /*bd60*/  ULDC.64 UR4, c[0x0][0x620] ;  /* 0x0001880000047ab9 */ /* 0x000fe20000000a00 */
[----:B-1----:R-:W-:Y:S01]  /*bd70*/  I2FP.F32.U32 R3, R13 ;  /* 0x0000000d00037245 */ /* 0x002fe20000201000 */
[----:B------:R-:W1:Y:S01]  /*bd80*/  LDC R19, c[0x0][0x144] ;  /* 0x00005100ff137b82 */ /* 0x000e620000000800 */
[----:B------:R-:W2:Y:S01]  /*bd90*/  F2I.U32.TRUNC.NTZ R14, R14 ;  /* 0x0000000e000e7305 */ /* 0x000ea2000020f000 */
[----:B------:R-:W-:-:S02]  /*bda0*/  IMAD.X R2, RZ, RZ, ~R2, P1 ;  /* 0x000000ffff027224 */ /* 0x000fc400008e0e02 */
[----:B------:R-:W-:Y:S01]  /*bdb0*/  FMUL R4, R3, UR6 ;  /* 0x0000000603047c20 */ /* 0x000fe20008400000 */
[----:B------:R-:W-:Y:S01]  /*bdc0*/  IMAD.MOV.U32 R3, RZ, RZ, R17 ;  /* 0x000000ffff037224 */ /* 0x000fe200078e0011 */
[----:B------:R-:W-:Y:S01]  /*bdd0*/  ULDC.64 UR6, c[0x0][0x640] ;  /* 0x0001900000067ab9 */ /* 0x000fe20000000a00 */
[----:B------:R-:W-:Y:S01]  /*bde0*/  IMAD R2, R2, UR4, RZ ;  /* 0x0000000402027c24 */ /* 0x000fe2000f8e02ff */
[----:B------:R-:W3:Y:S01]  /*bdf0*/  LDC R20, c[0x0][0x148] ;  /* 0x00005200ff147b82 */ /* 0x000ee20000000800 */
[----:B------:R-:W-:Y:S01]  /*be00*/  ISETP.NE.U32.AND P1, PT, RZ, UR6, PT ;  /* 0x00000006ff007c0c */ /* 0x000fe2000bf25070 */
[----:B------:R-:W4:Y:S01]  /*be10*/  F2I.U32.TRUNC.NTZ R4, R4 ;  /* 0x0000000400047305 */ /* 0x000f22000020f000 */
[----:B------:R-:W-:Y:S02]  /*be20*/  IMAD R5, R15, UR5, R2 ;  /* 0x000000050f057c24 */ /* 0x000fe4000f8e0202 */
[----:B------:R-:W-:Y:S01]  /*be30*/  IMAD.MOV.U32 R2, RZ, RZ, R18 ;  /* 0x000000ffff027224 */ /* 0x000fe200078e0012 */
[----:B------:R-:W-:-:S02]  /*be40*/  ISETP.NE.AND.EX P1, PT, RZ, UR7, PT, P1 ;  /* 0x00000007ff007c0c */ /* 0x000fc4000bf25310 */
[----:B0-----:R-:W-:Y:S01]  /*be50*/  ISETP.NE.AND P4, PT, R21, 0x1, PT ;  /* 0x000000011500780c */ /* 0x001fe20003f85270 */
[----:B------:R-:W-:Y:S01]  /*be60*/  IMAD.WIDE.U32 R2, R15, UR4, R2 ;  /* 0x000000040f027c25 */ /* 0x000fe2000f8e0002 */
[----:B------:R-:W-:-:S03]  /*be70*/  ULDC UR4, c[0x0][0x618] ;  /* 0x0001860000047ab9 */ /* 0x000fc60000000800 */
[----:B--2---:R-:W-:Y:S02]  /*be80*/  IMAD.MOV R14, RZ, RZ, -R14 ;  /* 0x000000ffff0e7224 */ /* 0x004fe400078e0a0e */
[----:B------:R-:W-:Y:S02]  /*be90*/  IMAD.IADD R3, R3, 0x1, R5 ;  /* 0x0000000103037824 */ /* 0x000fe400078e0205 */
[----:B-1----:R-:W-:-:S03]  /*bea0*/  IMAD R12, R19, R14, R12 ;  /* 0x0000000e130c7224 */ /* 0x002fc600078e020c */
[--C-:B------:R-:W-:Y:S01]  /*beb0*/  SHF.R.U64 R14, R2, UR4, R3.reuse ;  /* 0x00000004020e7c19 */ /* 0x100fe20008001203 */
[----:B----4-:R-:W-:Y:S01]  /*bec0*/  IMAD.MOV R2, RZ, RZ, -R4 ;  /* 0x000000ffff027224 */ /* 0x010fe200078e0a04 */
[----:B------:R-:W-:Y:S01]  /*bed0*/  SHF.R.U32.HI R3, RZ, UR4, R3 ;  /* 0x00000004ff037c19 */ /* 0x000fe20008011603 */
[----:B------:R-:W-:Y:S02]  /*bee0*/  ULDC UR4, c[0x0][0x608] ;  /* 0x0001820000047ab9 */ /* 0x000fe40000000800 */
[----:B---3--:R-:W-:Y:S01]  /*bef0*/  @P4 IMAD R12, R20, R2, R13 ;  /* 0x00000002140c4224 */ /* 0x008fe200078e020d */
[--C-:B------:R-:W-:Y:S02]  /*bf00*/  SHF.R.U64 R19, R14, UR4, R3.reuse ;  /* 0x000000040e137c19 */ /* 0x100fe40008001203 */
[----:B------:R-:W-:Y:S01]  /*bf10*/  SHF.R.U32.HI R2, RZ, UR4, R3 ;  /* 0x00000004ff027c19 */ /* 0x000fe20008011603 */
[----:B------:R-:W-:-:S03]  /*bf20*/  ULDC UR4, c[0x0][0x658] ;  /* 0x0001960000047ab9 */ /* 0x000fc60000000800 */
[--C-:B------:R-:W-:Y:S02]  /*bf30*/  SHF.R.U64 R13, R19, UR4, R2.reuse ;  /* 0x00000004130d7c19 */ /* 0x100fe40008001202 */
[----:B------:R-:W-:-:S03]  /*bf40*/  SHF.R.U32.HI R2, RZ, UR4, R2 ;  /* 0x00000004ff027c19 */ /* 0x000fc60008011602 */
[----:B------:R-:W-:Y:S02]  /*bf50*/  IMAD.MOV.U32 R4, RZ, RZ, R13 ;  /* 0x000000ffff047224 */ /* 0x000fe400078e000d */
[----:B------:R-:W-:Y:S01]  /*bf60*/  IMAD.MOV.U32 R3, RZ, RZ, R2 ;  /* 0x000000ffff037224 */ /* 0x000fe200078e0002 */
[----:B------:R-:W-:Y:S06]  /*bf70*/  @!P1 BRA `(.L_x_306) ;  /* 0x00000000002c9947 */ /* 0x000fec0003800000 */
        /* <DEDUP_REMOVED lines=9> */
[----:B------:R-:W-:-:S04]  /*c010*/  IMAD.WIDE.U32.X R2, R15, UR7, R2, P3 ;  /* 0x000000070f027c25 */ /* 0x000fc800098e0402 */
[----:B------:R-:W-:-:S07]  /*c020*/  IMAD.MOV.U32 R4, RZ, RZ, R2 ;  /* 0x000000ffff047224 */ /* 0x000fce00078e0002 */
.L_x_306:
[----:B------:R-:W-:Y:S01]  /*c030*/  ULDC UR4, c[0x0][0x648] ;  /* 0x0001920000047ab9 */ /* 0x000fe20000000800 */
[----:B------:R-:W-:Y:S01]  /*c040*/  LOP3.LUT R2, R19, UR29, RZ, 0xc0, !PT ;  /* 0x0000001d13027c12 */ /* 0x000fe2000f8ec0ff */
[----:B------:R-:W-:Y:S01]  /*c050*/  ULDC UR5, c[0x0][0x610] ;  /* 0x0001840000057ab9 */ /* 0x000fe20000000800 */
[----:B------:R-:W-:Y:S01]  /*c060*/  SHF.R.U64 R3, R4, UR4, R3 ;  /* 0x0000000404037c19 */ /* 0x000fe20008001203 */
[----:B------:R-:W-:Y:S01]  /*c070*/  ULDC UR4, c[0x0][0x638] ;  /* 0x00018e0000047ab9 */ /* 0x000fe20000000800 */
[----:B------:R-:W-:-:S03]  /*c080*/  LOP3.LUT R14, R14, UR13, RZ, 0xc0, !PT ;  /* 0x0000000d0e0e7c12 */ /* 0x000fc6000f8ec0ff */
[----:B------:R-:W-:Y:S02]  /*c090*/  IMAD.MOV R4, RZ, RZ, -R3 ;  /* 0x000000ffff047224 */ /* 0x000fe400078e0a03 */
[----:B------:R-:W-:Y:S02]  /*c0a0*/  IMAD R3, R3, UR21, R2 ;  /* 0x0000001503037c24 */ /* 0x000fe4000f8e0202 */
[----:B------:R-:W-:Y:S01]  /*c0b0*/  IMAD R13, R4, UR4, R13 ;  /* 0x00000004040d7c24 */ /* 0x000fe2000f8e020d */
[----:B------:R-:W-:Y:S01]  /*c0c0*/  ULDC UR4, c[0x0][0x600] ;  /* 0x0001800000047ab9 */ /* 0x000fe20000000800 */
[----:B------:R-:W-:Y:S02]  /*c0d0*/  IMAD R12, R3, UR5, R12 ;  /* 0x00000005030c7c24 */ /* 0x000fe4000f8e020c */
[----:B------:R-:W-:Y:S02]  /*c0e0*/  IMAD R13, R13, UR4, R14 ;  /* 0x000000040d0d7c24 */ /* 0x000fe4000f8e020e */
[----:B------:R-:W-:-:S02]  /*c0f0*/  IMAD.MOV.U32 R3, RZ, RZ, 0x1 ;  /* 0x00000001ff037424 */ /* 0x000fc400078e00ff */
[----:B------:R-:W-:Y:S01]  /*c100*/  IMAD.MOV.U32 R2, RZ, RZ, R11 ;  /* 0x000000ffff027224 */ /* 0x000fe200078e000b */
[----:B------:R-:W-:Y:S02]  /*c110*/  SEL R22, R13, R12, !P4 ;  /* 0x0000000c0d167207 */ /* 0x000fe40006000000 */
[----:B------:R-:W-:-:S07]  /*c120*/  SEL R19, R12, R13, !P4 ;  /* 0x0000000d0c137207 */ /* 0x000fce0006000000 */
.L_x_304:
[----:B------:R-:W-:Y:S05]  /*c130*/  BSYNC B1 ;  /* 0x0000000000017941 */ /* 0x000fea0003800000 */
.L_x_303:
[----:B------:R-:W-:-:S13]  /*c140*/  LOP3.LUT P1, RZ, R3, 0xff, RZ, 0xc0, !PT ;  /* 0x000000ff03ff7812 */ /* 0x000fda000782c0ff */
[----:B------:R-:W-:Y:S05]  /*c150*/  @P1 BRA `(.L_x_307) ;  /* 0xfffffff000981947 */ /* 0x000fea000383ffff */
[----:B------:R-:W-:Y:S05]  /*c160*/  BSYNC B0 ;  /* 0x0000000000007941 */ /* 0x000fea0003800000 */
.L_x_295:
[----:B------:R-:W-:-:S03]  /*c170*/  UMOV UR4, 0xffffffff ;  /* 0xffffffff00047882 */ /* 0x000fc60000000000 */
[----:B------:R-:W-:Y:S05]  /*c180*/  BRA.DIV UR4, `(.L_x_308) ;  /* 0x00000006041c7947 */ /* 0x000fea000b800000 */
[----:B------:R-:W-:-:S13]  /*c190*/  ELECT P6, URZ, PT ;  /* 0x00000000003f782f */ /* 0x000fda00038c0000 */
.L_x_323:
[----:B------:R-:W-:Y:S04]  /*c1a0*/  BSSY B0, `(.L_x_309) ;  /* 0x0000022000007945 */ /* 0x000fe80003800000 */
[----:B------:R-:W-:Y:S05]  /*c1b0*/  @!P6 BRA `(.L_x_310) ;  /* 0x000000000080e947 */ /* 0x000fea0003800000 */
[----:B------:R-:W-:-:S04]  /*c1c0*/  LOP3.LUT R16, R16, 0x2, RZ, 0xfc, !PT ;  /* 0x0000000210107812 */ /* 0x000fc800078efcff */
[----:B------:R-:W-:-:S13]  /*c1d0*/  ISETP.NE.AND P0, PT, R16, 0x3, PT ;  /* 0x000000031000780c */ /* 0x000fda0003f05270 */
[----:B------:R-:W-:Y:S05]  /*c1e0*/  @!P0 BRA `(.L_x_311) ;  /* 0x0000000000048947 */ /* 0x000fea0003800000 */
[----:B------:R-:W-:Y:S01]  /*c1f0*/  BPT.TRAP 0x1 ;  /* 0x000000040000795c */ /* 0x000fe20000300000 */
.L_x_311:
[----:B------:R-:W0:Y:S01]  /*c200*/  S2R R3, SR_CgaCtaId ;  /* 0x0000000000037919 */ /* 0x000e220000008800 */
[----:B------:R-:W-:Y:S02]  /*c210*/  MOV R2, 0x400 ;  /* 0x0000040000027802 */ /* 0x000fe40000000f00 */
[----:B------:R-:W-:Y:S02]  /*c220*/  SHF.L.U32 R4, R0, 0x1f, RZ ;  /* 0x0000001f00047819 */ /* 0x000fe400000006ff */
[----:B0-----:R-:W-:-:S05]  /*c230*/  LEA R2, R3, R2, 0x18 ;  /* 0x0000000203027211 */ /* 0x001fca00078ec0ff */
[----:B------:R-:W-:-:S04]  /*c240*/  VIADD R2, R2, 0x18 ;  /* 0x0000001802027836 */ /* 0x000fc80000000000 */
[C---:B------:R-:W-:Y:S02]  /*c250*/  IMAD R9, R7.reuse, 0x8, R2 ;  /* 0x0000000807097824 */ /* 0x040fe400078e0202 */
[----:B------:R-:W-:Y:S02]  /*c260*/  VIADD R7, R7, 0x1 ;  /* 0x0000000107077836 */ /* 0x000fe40000000000 */
[----:B------:R-:W0:Y:S03]  /*c270*/  SYNCS.PHASECHK.TRANS64.TRYWAIT P0, [R9+URZ], R4 ;  /* 0x00000004090075a7 */ /* 0x000e26000800017f */
[----:B------:R-:W-:-:S04]  /*c280*/  ISETP.NE.AND P1, PT, R7, 0x3, PT ;  /* 0x000000030700780c */ /* 0x000fc80003f25270 */
[----:B------:R-:W-:Y:S02]  /*c290*/  SEL R3, RZ, 0x1, P1 ;  /* 0x00000001ff037807 */ /* 0x000fe40000800000 */
[----:B------:R-:W-:Y:S02]  /*c2a0*/  SEL R7, R7, RZ, P1 ;  /* 0x000000ff07077207 */ /* 0x000fe40000800000 */
[----:B------:R-:W-:-:S03]  /*c2b0*/  LOP3.LUT R11, R0, R3, RZ, 0x3c, !PT ;  /* 0x00000003000b7212 */ /* 0x000fc600078e3cff */
[----:B------:R-:W-:Y:S01]  /*c2c0*/  IMAD R6, R7, 0x8, R2 ;  /* 0x0000000807067824 */ /* 0x000fe200078e0202 */
[----:B------:R-:W-:Y:S01]  /*c2d0*/  SHF.L.U32 R5, R11, 0x1f, RZ ;  /* 0x0000001f0b057819 */ /* 0x000fe200000006ff */
[----:B0-----:R-:W-:Y:S06]  /*c2e0*/  @!P0 BRA `(.L_x_312) ;  /* 0x0000000000e48947 */ /* 0x001fec0003800000 */
.L_x_324:
[----:B------:R-:W1:Y:S01]  /*c2f0*/  SYNCS.PHASECHK.TRANS64.TRYWAIT P0, [R6+URZ], R5 ;  /* 0x00000005060075a7 */ /* 0x000e62000800017f */
[----:B------:R-:W-:-:S05]  /*c300*/  VIADD R0, R7, 0x1 ;  /* 0x0000000107007836 */ /* 0x000fca0000000000 */
[----:B------:R-:W-:-:S04]  /*c310*/  ISETP.NE.AND P1, PT, R0, 0x3, PT ;  /* 0x000000030000780c */ /* 0x000fc80003f25270 */
[----:B0-----:R-:W-:Y:S02]  /*c320*/  SEL R4, RZ, 0x1, P1 ;  /* 0x00000001ff047807 */ /* 0x001fe40000800000 */
[----:B------:R-:W-:Y:S02]  /*c330*/  SEL R3, R0, RZ, P1 ;  /* 0x000000ff00037207 */ /* 0x000fe40000800000 */
[----:B------:R-:W-:Y:S01]  /*c340*/  LOP3.LUT R0, R11, R4, RZ, 0x3c, !PT ;  /* 0x000000040b007212 */ /* 0x000fe200078e3cff */
[----:B-1----:R-:W-:Y:S06]  /*c350*/  @!P0 BRA `(.L_x_313) ;  /* 0x0000000000dc8947 */ /* 0x002fec0003800000 */
.L_x_325:
[----:B------:R-:W-:Y:S01]  /*c360*/  IMAD R3, R3, 0x8, R2 ;  /* 0x0000000803037824 */ /* 0x000fe200078e0202 */
[----:B------:R-:W-:-:S07]  /*c370*/  SHF.L.U32 R0, R0, 0x1f, RZ ;  /* 0x0000001f00007819 */ /* 0x000fce00000006ff */
.L_x_314:
[----:B-1----:R1:W2:Y:S02]  /*c380*/  SYNCS.PHASECHK.TRANS64.TRYWAIT P0, [R3+URZ], R0 ;  /* 0x00000000030075a7 */ /* 0x0022a4000800017f */
[----:B--2---:R-:W-:Y:S05]  /*c390*/  @!P0 NANOSLEEP.SYNCS 0x989680 ;  /* 0x009896800000895d */ /* 0x004fea0003900000 */
[----:B------:R-:W2:Y:S02]  /*c3a0*/  @!P0 SYNCS.PHASECHK.TRANS64 P0, [R3+URZ], R0 ;  /* 0x00000000030085a7 */ /* 0x000ea4000800007f */
[----:B--2---:R-:W-:Y:S05]  /*c3b0*/  @!P0 BRA `(.L_x_314) ;  /* 0xfffffffc00f08947 */ /* 0x004fea000383ffff */
.L_x_310:
[----:B------:R-:W-:Y:S05]  /*c3c0*/  BSYNC B0 ;  /* 0x0000000000007941 */ /* 0x000fea0003800000 */
.L_x_309:
[----:B------:R-:W-:Y:S05]  /*c3d0*/  EXIT ;  /* 0x000000000000794d */ /* 0x000fea0003800000 */
.L_x_19:
[----:B-1----:R1:W2:Y:S02]  /*c3e0*/  SYNCS.PHASECHK.TRANS64.TRYWAIT P0, [R161+URZ], R0 ;  /* 0x00000000a10075a7 */ /* 0x0022a4000800017f */
[----:B--2---:R-:W-:Y:S05]  /*c3f0*/  @!P0 NANOSLEEP.SYNCS 0x989680 ;  /* 0x009896800000895d */ /* 0x004fea0003900000 */
[----:B------:R-:W2:Y:S02]  /*c400*/  @!P0 SYNCS.PHASECHK.TRANS64 P0, [R161+URZ], R0 ;  /* 0x00000000a10085a7 */ /* 0x000ea4000800007f */
[----:B--2---:R-:W-:Y:S05]  /*c410*/  @!P0 BRA `(.L_x_19) ;  /* 0xfffffffc00f08947 */ /* 0x004fea000383ffff */
[----:B------:R-:W-:Y:S05]  /*c420*/  BRA `(.L_x_315) ;  /* 0xffffff5000a47947 */ /* 0x000fea000383ffff */
.L_x_24:
[----:B--2---:R2:W3:Y:S02]  /*c430*/  SYNCS.PHASECHK.TRANS64.TRYWAIT P1, [R3+URZ], R0 ;  /* 0x00000000030075a7 */ /* 0x0044e4000802017f */
[----:B---3--:R-:W-:Y:S05]  /*c440*/  @!P1 NANOSLEEP.SYNCS 0x989680 ;  /* 0x009896800000995d */ /* 0x008fea0003900000 */
[----:B------:R-:W3:Y:S02]  /*c450*/  @!P1 SYNCS.PHASECHK.TRANS64 P1, [R3+URZ], R0 ;  /* 0x00000000030095a7 */ /* 0x000ee4000802007f */
[----:B---3--:R-:W-:Y:S05]  /*c460*/  @!P1 BRA `(.L_x_24) ;  /* 0xfffffffc00f09947 */ /* 0x008fea000383ffff */
[----:B------:R-:W-:Y:S05]  /*c470*/  BRA `(.L_x_23) ;  /* 0xffffff5400107947 */ /* 0x000fea000383ffff */
.L_x_29:
[----:B--2---:R-:W-:-:S04]  /*c480*/  IMAD.U32 R5, RZ, RZ, UR4 ;  /* 0x00000004ff057e24 */ /* 0x004fc8000f8e00ff */
[----:B------:R2:W3:Y:S03]  /*c490*/  SYNCS.PHASECHK.TRANS64.TRYWAIT P1, [R5+URZ], R4 ;  /* 0x00000004050075a7 */ /* 0x0004e6000802017f */
[----:B---3--:R-:W-:Y:S05]  /*c4a0*/  @!P1 NANOSLEEP.SYNCS 0x989680 ;  /* 0x009896800000995d */ /* 0x008fea0003900000 */
[----:B------:R-:W3:Y:S02]  /*c4b0*/  @!P1 SYNCS.PHASECHK.TRANS64 P1, [R5+URZ], R4 ;  /* 0x00000004050095a7 */ /* 0x000ee4000802007f */
[----:B---3--:R-:W-:Y:S05]  /*c4c0*/  @!P1 BRA `(.L_x_29) ;  /* 0xfffffffc00ec9947 */ /* 0x008fea000383ffff */
[----:B------:R-:W-:Y:S05]  /*c4d0*/  BRA `(.L_x_28) ;  /* 0xffffff5c00707947 */ /* 0x000fea000383ffff */
.L_x_35:
[----:B-1----:R1:W2:Y:S02]  /*c4e0*/  SYNCS.PHASECHK.TRANS64.TRYWAIT P0, [R161+URZ+0x10], R0 ;  /* 0x00001000a10075a7 */ /* 0x0022a4000800017f */
[----:B--2---:R-:W-:Y:S05]  /*c4f0*/  @!P0 NANOSLEEP.SYNCS 0x989680 ;  /* 0x009896800000895d */ /* 0x004fea0003900000 */
[----:B------:R-:W2:Y:S02]  /*c500*/  @!P0 SYNCS.PHASECHK.TRANS64 P0, [R161+URZ+0x10], R0 ;  /* 0x00001000a10085a7 */ /* 0x000ea4000800007f */
[----:B--2---:R-:W-:Y:S05]  /*c510*/  @!P0 BRA `(.L_x_35) ;  /* 0xfffffffc00f08947 */ /* 0x004fea000383ffff */
[----:B------:R-:W-:Y:S05]  /*c520*/  BRA `(.L_x_316) ;  /* 0xffffff6800487947 */ /* 0x000fea000383ffff */
.L_x_296:
[----:B------:R-:W-:Y:S01]  /*c530*/  BSSY B1, `(.L_x_317) ;  /* 0x0000006000017945 */ /* 0x000fe20003800000 */
[----:B------:R-:W-:-:S07]  /*c540*/  IMAD.MOV.U32 R15, RZ, RZ, -0x1 ;  /* 0xffffffffff0f7424 */ /* 0x000fce00078e00ff */
[----:B-----5:R-:W-:Y:S05]  /*c550*/  WARPSYNC.COLLECTIVE R15, `(.L_x_318) ;  /* 0x000000000f0c7348 */ /* 0x020fea0003c00000 */
[----:B------:R-:W-:Y:S02]  /*c560*/  ELECT P6, UR62, PT ;  /* 0x00000000003e782f */ /* 0x000fe400038c0000 */
[----:B------:R-:W-:Y:S01]  /*c570*/  MOV R14, UR62 ;  /* 0x0000003e000e7c02 */ /* 0x000fe20008000f00 */
[----:B-----5:R-:W-:Y:S10]  /*c580*/  ENDCOLLECTIVE ;  /* 0x000000000000791b */ /* 0x020ff40003800000 */
.L_x_318:
[----:B------:R-:W-:Y:S05]  /*c590*/  BSYNC B1 ;  /* 0x0000000000017941 */ /* 0x000fea0003800000 */
.L_x_317:
[----:B------:R-:W-:Y:S05]  /*c5a0*/  BRA `(.L_x_319) ;  /* 0xffffffec00907947 */ /* 0x000fea000383ffff */
.L_x_299:
[----:B0-----:R0:W1:Y:S02]  /*c5b0*/  SYNCS.PHASECHK.TRANS64.TRYWAIT P1, [R12+URZ+0x18], R5 ;  /* 0x000018050c0075a7 */ /* 0x001064000802017f */
[----:B-1----:R-:W-:Y:S05]  /*c5c0*/  @!P1 NANOSLEEP.SYNCS 0x989680 ;  /* 0x009896800000995d */ /* 0x002fea0003900000 */
[----:B------:R-:W1:Y:S02]  /*c5d0*/  @!P1 SYNCS.PHASECHK.TRANS64 P1, [R12+URZ+0x18], R5 ;  /* 0x000018050c0095a7 */ /* 0x000e64000802007f */
[----:B-1----:R-:W-:Y:S05]  /*c5e0*/  @!P1 BRA `(.L_x_299) ;  /* 0xfffffffc00f09947 */ /* 0x002fea000383ffff */
[----:B------:R-:W-:Y:S05]  /*c5f0*/  BRA `(.L_x_320) ;  /* 0xffffffec00c47947 */ /* 0x000fea000383ffff */
.L_x_308:
[----:B------:R-:W-:Y:S01]  /*c600*/  BSSY B0, `(.L_x_321) ;  /* 0x0000006000007945 */ /* 0x000fe20003800000 */
[----:B------:R-:W-:-:S07]  /*c610*/  IMAD.MOV.U32 R15, RZ, RZ, -0x1 ;  /* 0xffffffffff0f7424 */ /* 0x000fce00078e00ff */
[----:B-----5:R-:W-:Y:S05]  /*c620*/  WARPSYNC.COLLECTIVE R15, `(.L_x_322) ;  /* 0x000000000f0c7348 */ /* 0x020fea0003c00000 */
[----:B------:R-:W-:Y:S02]  /*c630*/  ELECT P6, UR62, PT ;  /* 0x00000000003e782f */ /* 0x000fe400038c0000 */
[----:B------:R-:W-:Y:S01]  /*c640*/  MOV R14, UR62 ;  /* 0x0000003e000e7c02 */ /* 0x000fe20008000f00 */
[----:B-----5:R-:W-:Y:S10]  /*c650*/  ENDCOLLECTIVE ;  /* 0x000000000000791b */ /* 0x020ff40003800000 */
.L_x_322:
[----:B------:R-:W-:Y:S05]  /*c660*/  BSYNC B0 ;  /* 0x0000000000007941 */ /* 0x000fea0003800000 */
.L_x_321:
[----:B------:R-:W-:Y:S05]  /*c670*/  BRA `(.L_x_323) ;  /* 0xfffffff800c87947 */ /* 0x000fea000383ffff */
.L_x_312:
[----:B0-----:R0:W1:Y:S02]  /*c680*/  SYNCS.PHASECHK.TRANS64.TRYWAIT P0, [R9+URZ], R4 ;  /* 0x00000004090075a7 */ /* 0x001064000800017f */
[----:B-1----:R-:W-:Y:S05]  /*c690*/  @!P0 NANOSLEEP.SYNCS 0x989680 ;  /* 0x009896800000895d */ /* 0x002fea0003900000 */
[----:B------:R-:W1:Y:S02]  /*c6a0*/  @!P0 SYNCS.PHASECHK.TRANS64 P0, [R9+URZ], R4 ;  /* 0x00000004090085a7 */ /* 0x000e64000800007f */
[----:B-1----:R-:W-:Y:S05]  /*c6b0*/  @!P0 BRA `(.L_x_312) ;  /* 0xfffffffc00f08947 */ /* 0x002fea000383ffff */
[----:B------:R-:W-:Y:S05]  /*c6c0*/  BRA `(.L_x_324) ;  /* 0xfffffffc00087947 */ /* 0x000fea000383ffff */
.L_x_313:
[----:B0-----:R0:W1:Y:S02]  /*c6d0*/  SYNCS.PHASECHK.TRANS64.TRYWAIT P0, [R6+URZ], R5 ;  /* 0x00000005060075a7 */ /* 0x001064000800017f */
[----:B-1----:R-:W-:Y:S05]  /*c6e0*/  @!P0 NANOSLEEP.SYNCS 0x989680 ;  /* 0x009896800000895d */ /* 0x002fea0003900000 */
[----:B------:R-:W1:Y:S02]  /*c6f0*/  @!P0 SYNCS.PHASECHK.TRANS64 P0, [R6+URZ], R5 ;  /* 0x00000005060085a7 */ /* 0x000e64000800007f */
[----:B-1----:R-:W-:Y:S05]  /*c700*/  @!P0 BRA `(.L_x_313) ;  /* 0xfffffffc00f08947 */ /* 0x002fea000383ffff */
[----:B------:R-:W-:Y:S05]  /*c710*/  BRA `(.L_x_325) ;  /* 0xfffffffc00107947 */ /* 0x000fea000383ffff */
.L_x_326:
[----:B------:R-:W-:-:S00]  /*c720*/  BRA `(.L_x_326) ;  /* 0xfffffffc00fc7947 */ /* 0x000fc0000383ffff */
[----:B------:R-:W-:-:S00]  /*c730*/  NOP ;  /* 0x0000000000007918 */ /* 0x000fc00000000000 */
        /* <DEDUP_REMOVED lines=12> */
.L_x_327:


//--------------------- .nv.global.init           --------------------------
	.section	.nv.global.init,"aw",@progbits
.nv.global.init:
	.type		$str$22,@object
	.size		$str$22,($str$23 - $str$22)
$str$22:
        /*0000*/ 	.byte	0x6b, 0x5f, 0x74, 0x69, 0x6c, 0x65, 0x5f, 0x63, 0x6f, 0x75, 0x6e, 0x74, 0x20, 0x3e, 0x3d, 0x20
        /*0010*/ 	.byte	0x31, 0x00
	.type		$str$23,@object
	.size		$str$23,(__unnamed_1 - $str$23)
$str$23:
        /*0012*/ 	.byte	0x2f, 0x74, 0x6d, 0x70, 0x2f, 0x63, 0x75, 0x74, 0x6c, 0x61, 0x73, 0x73, 0x5f, 0x73, 0x77, 0x65
        /*0022*/ 	.byte	0x65, 0x70, 0x5f, 0x73, 0x72, 0x63, 0x2f, 0x69, 0x6e, 0x63, 0x6c, 0x75, 0x64, 0x65, 0x2f, 0x63
        /*0032*/ 	.byte	0x75, 0x74, 0x6c, 0x61, 0x73, 0x73, 0x2f, 0x67, 0x65, 0x6d, 0x6d, 0x2f, 0x63, 0x6f, 0x6c, 0x6c
        /*0042*/ 	.byte	0x65, 0x63, 0x74, 0x69, 0x76, 0x65, 0x2f, 0x73, 0x6d, 0x39, 0x30, 0x5f, 0x6d, 0x6d, 0x61, 0x5f
        /*0052*/ 	.byte	0x74, 0x6d, 0x61, 0x5f, 0x67, 0x6d, 0x6d, 0x61, 0x5f, 0x73, 0x73, 0x5f, 0x77, 0x61, 0x72, 0x70
        /*0062*/ 	.byte	0x73, 0x70, 0x65, 0x63, 0x69, 0x61, 0x6c, 0x69, 0x7a, 0x65, 0x64, 0x2e, 0x68, 0x70, 0x70, 0x00
	.type		__unnamed_1,@object
	.size		__unnamed_1,(.L_0 - __unnamed_1)
__unnamed_1:
        /*0072*/ 	.byte	0x76, 0x6f, 0x69, 0x64, 0x20, 0x63, 0x75, 0x74, 0x6c, 0x61, 0x73, 0x73, 0x3a, 0x3a, 0x67, 0x65
        /* <DEDUP_REMOVED lines=177> */
        /*0b92*/ 	.byte	0x6e, 0x74, 0x69, 0x74, 0x79, 0x5d, 0x00
.L_0:


//--------------------- .nv.shared._ZN7cutlass13device_kernelINS_4gemm6kernel13GemmUniversalIN4cute5tupleIJiiiiEEENS1_10collective13CollectiveMmaINS1_34MainloopSm90TmaGmmaWarpSpecializedILi3ENS5_IJNS4_1CILi2EEENSA_ILi1EEESC_EEENS1_32KernelTmaWarpSpecializedPingpongEEENS5_IJNSA_ILi64EEENSA_ILi256EEENSA_ILi128EEEEEENS_10tfloat32_tENS5_IJlSC_lEEESK_SL_NS4_8TiledMMAINS4_8MMA_AtomIJNS4_4SM904GMMA30MMA_64x256x8_F32TF32TF32_SS_TNILNSP_7ScaleInE1ELSR_1EEEEEENS4_6LayoutINS5_IJSC_SC_SC_EEENS5_IJNSA_ILi0EEESW_SW_EEEEENS5_IJNS4_10UnderscoreESZ_SZ_EEEEENS4_13SM90_TMA_LOADENS4_14ComposedLayoutINS4_7SwizzleILi3ELi4ELi3EEENS4_18smem_ptr_flag_bitsILi32EEENSU_INS5_IJNSA_ILi8EEENSA_ILi32EEEEEENS5_IJS19_SC_EEEEEEEvNS4_8identityENS4_23SM90_TMA_LOAD_MULTICASTES1D_vS1E_EENS_8epilogue10collective6detail29Sm90TmaWarpSpecializedAdapterINS1I_15DefaultEpilogueISK_SL_SL_NS1H_6thread17LinearCombinationISK_Li1EffLNS1M_9ScaleType4KindE0ELNS_15FloatRoundStyleE2ESK_EENS1_15EpilogueDefaultEEEEEvvEEEEvNT_6ParamsE --------------------------
	.section	.nv.shared._ZN7cutlass13device_kernelINS_4gemm6kernel13GemmUniversalIN4cute5tupleIJiiiiEEENS1_10collective13CollectiveMmaINS1_34MainloopSm90TmaGmmaWarpSpecializedILi3ENS5_IJNS4_1CILi2EEENSA_ILi1EEESC_EEENS1_32KernelTmaWarpSpecializedPingpongEEENS5_IJNSA_ILi64EEENSA_ILi256EEENSA_ILi128EEEEEENS_10tfloat32_tENS5_IJlSC_lEEESK_SL_NS4_8TiledMMAINS4_8MMA_AtomIJNS4_4SM904GMMA30MMA_64x256x8_F32TF32TF32_SS_TNILNSP_7ScaleInE1ELSR_1EEEEEENS4_6LayoutINS5_IJSC_SC_SC_EEENS5_IJNSA_ILi0EEESW_SW_EEEEENS5_IJNS4_10UnderscoreESZ_SZ_EEEEENS4_13SM90_TMA_LOADENS4_14ComposedLayoutINS4_7SwizzleILi3ELi4ELi3EEENS4_18smem_ptr_flag_bitsILi32EEENSU_INS5_IJNSA_ILi8EEENSA_ILi32EEEEEENS5_IJS19_SC_EEEEEEEvNS4_8identityENS4_23SM90_TMA_LOAD_MULTICASTES1D_vS1E_EENS_8epilogue10collective6detail29Sm90TmaWarpSpecializedAdapterINS1I_15DefaultEpilogueISK_SL_SL_NS1H_6thread17LinearCombinationISK_Li1EffLNS1M_9ScaleType4KindE0ELNS_15FloatRoundStyleE2ESK_EENS1_15EpilogueDefaultEEEEEvvEEEEvNT_6ParamsE,"aw",@nobits
	.sectionflags	@""
	.align	16
	.zero		1024


//--------------------- .nv.shared.reserved.0     --------------------------
	.section	.nv.shared.reserved.0,"aw",@nobits
	.weak		__nv_reservedSMEM_offset_0_alias
	.size		__nv_reservedSMEM_offset_0_alias, 0, 0
	.other		__nv_reservedSMEM_offset_0_alias,@"STO_CUDA_RESERVED_SHARED STV_DEFAULT"
__nv_reservedSMEM_offset_0_alias:
	.zero		0


//--------------------- .nv.global                --------------------------
	.section	.nv.global,"aw",@nobits
.nv.global:
	.type		_ZN39_INTERNAL_7e9581bc_4_k_cu_468ee49f_65424cute1_E,@object
	.size		_ZN39_INTERNAL_7e9581bc_4_k_cu_468ee49f_65424cute1_E,(_ZN39_INTERNAL_7e9581bc_4_k_cu_468ee49f_65424cuda3std3__45__cpo6cbeginE - _ZN39_INTERNAL_7e9581bc_4_k_cu_468ee49f_65424cute1_E)
_ZN39_INTERNAL_7e9581bc_4_k_cu_468ee49f_65424cute1_E:
	.zero		1
	.type		_ZN39_INTERNAL_7e9581bc_4_k_cu_468ee49f_65424cuda3std3__45__cpo6cbeginE,@object
	.size		_ZN39_INTERNAL_7e9581bc_4_k_cu_468ee49f_65424cuda3std3__45__cpo6cbeginE,(_ZN39_INTERNAL_7e9581bc_4_k_cu_468ee49f_65424cuda3std3__48in_placeE - _ZN39_INTERNAL_7e9581bc_4_k_cu_468ee49f_65424cuda3std3__45__cpo6cbeginE)
_ZN39_INTERNAL_7e9581bc_4_k_cu_468ee49f_65424cuda3std3__45__cpo6cbeginE:
	.zero		1
	.type		_ZN39_INTERNAL_7e9581bc_4_k_cu_468ee49f_65424cuda3std3__48in_placeE,@object
	.size		_ZN39_INTERNAL_7e9581bc_4_k_cu_468ee49f_65424cuda3std3__48in_placeE,(_ZN39_INTERNAL_7e9581bc_4_k_cu_468ee49f_65424cuda3std6ranges3__45__cpo9iter_moveE - _ZN39_INTERNAL_7e9581bc_4_k_cu_468ee49f_65424cuda3std3__48in_placeE)
_ZN39_INTERNAL_7e9581bc_4_k_cu_468ee49f_65424cuda3std3__48in_placeE:
	.zero		1
	.type		_ZN39_INTERNAL_7e9581bc_4_k_cu_468ee49f_65424cuda3std6ranges3__45__cpo9iter_moveE,@object
	.size		_ZN39_INTERNAL_7e9581bc_4_k_cu_468ee49f_65424cuda3std6ranges3__45__cpo9iter_moveE,(_ZN39_INTERNAL_7e9581bc_4_k_cu_468ee49f_65424cuda3std3__45__cpo5beginE - _ZN39_INTERNAL_7e9581bc_4_k_cu_468ee49f_65424cuda3std6ranges3__45__cpo9iter_moveE)
_ZN39_INTERNAL_7e9581bc_4_k_cu_468ee49f_65424cuda3std6ranges3__45__cpo9iter_moveE:
	.zero		1
	.type		_ZN39_INTERNAL_7e9581bc_4_k_cu_468ee49f_65424cuda3std3__45__cpo5beginE,@object
	.size		_ZN39_INTERNAL_7e9581bc_4_k_cu_468ee49f_65424cuda3std3__45__cpo5beginE,(_ZN39_INTERNAL_7e9581bc_4_k_cu_468ee49f_65424cuda3std3__441_GLOBAL__N__7e9581bc_4_k_cu_468ee49f_65426ignoreE - _ZN39_INTERNAL_7e9581bc_4_k_cu_468ee49f_65424cuda3std3__45__cpo5beginE)
_ZN39_INTERNAL_7e9581bc_4_k_cu_468ee49f_65424cuda3std3__45__cpo5beginE:
	.zero		1
	.type		_ZN39_INTERNAL_7e9581bc_4_k_cu_468ee49f_65424cuda3std3__441_GLOBAL__N__7e9581bc_4_k_cu_468ee49f_65426ignoreE,@object
	.size		_ZN39_INTERNAL_7e9581bc_4_k_cu_468ee49f_65424cuda3std3__441_GLOBAL__N__7e9581bc_4_k_cu_468ee49f_65426ignoreE,(_ZN39_INTERNAL_7e9581bc_4_k_cu_468ee49f_65424cute7productE - _ZN39_INTERNAL_7e9581bc_4_k_cu_468ee49f_65424cuda3std3__441_GLOBAL__N__7e9581bc_4_k_cu_468ee49f_65426ignoreE)
_ZN39_INTERNAL_7e9581bc_4_k_cu_468ee49f_65424cuda3std3__441_GLOBAL__N__7e9581bc_4_k_cu_468ee49f_65426ignoreE:
	.zero		1
	.type		_ZN39_INTERNAL_7e9581bc_4_k_cu_468ee49f_65424cute7productE,@object
	.size		_ZN39_INTERNAL_7e9581bc_4_k_cu_468ee49f_65424cute7productE,(_ZN39_INTERNAL_7e9581bc_4_k_cu_468ee49f_65424cuda3std3__45__cpo3endE - _ZN39_INTERNAL_7e9581bc_4_k_cu_468ee49f_65424cute7productE)
_ZN39_INTERNAL_7e9581bc_4_k_cu_468ee49f_65424cute7productE:
	.zero		1
	.type		_ZN39_INTERNAL_7e9581bc_4_k_cu_468ee49f_65424cuda3std3__45__cpo3endE,@object
	.size		_ZN39_INTERNAL_7e9581bc_4_k_cu_468ee49f_65424cuda3std3__45__cpo3endE,(_ZN39_INTERNAL_7e9581bc_4_k_cu_468ee49f_65424cuda3std3__419piecewise_constructE - _ZN39_INTERNAL_7e9581bc_4_k_cu_468ee49f_65424cuda3std3__45__cpo3endE)
_ZN39_INTERNAL_7e9581bc_4_k_cu_468ee49f_65424cuda3std3__45__cpo3endE:
	.zero		1
	.type		_ZN39_INTERNAL_7e9581bc_4_k_cu_468ee49f_65424cuda3std3__419piecewise_constructE,@object
	.size		_ZN39_INTERNAL_7e9581bc_4_k_cu_468ee49f_65424cuda3std3__419piecewise_constructE,(_ZN39_INTERNAL_7e9581bc_4_k_cu_468ee49f_65424cuda3std3__45__cpo4cendE - _ZN39_INTERNAL_7e9581bc_4_k_cu_468ee49f_65424cuda3std3__419piecewise_constructE)
_ZN39_INTERNAL_7e9581bc_4_k_cu_468ee49f_65424cuda3std3__419piecewise_constructE:
	.zero		1
	.type		_ZN39_INTERNAL_7e9581bc_4_k_cu_468ee49f_65424cuda3std3__45__cpo4cendE,@object
	.size		_ZN39_INTERNAL_7e9581bc_4_k_cu_468ee49f_65424cuda3std3__45__cpo4cendE,(_ZN39_INTERNAL_7e9581bc_4_k_cu_468ee49f_65424cuda3std6ranges3__45__cpo4swapE - _ZN39_INTERNAL_7e9581bc_4_k_cu_468ee49f_65424cuda3std3__45__cpo4cendE)
_ZN39_INTERNAL_7e9581bc_4_k_cu_468ee49f_65424cuda3std3__45__cpo4cendE:
	.zero		1
	.type		_ZN39_INTERNAL_7e9581bc_4_k_cu_468ee49f_65424cuda3std6ranges3__45__cpo4swapE,@object
	.size		_ZN39_INTERNAL_7e9581bc_4_k_cu_468ee49f_65424cuda3std6ranges3__45__cpo4swapE,(.L_8 - _ZN39_INTERNAL_7e9581bc_4_k_cu_468ee49f_65424cuda3std6ranges3__45__cpo4swapE)
_ZN39_INTERNAL_7e9581bc_4_k_cu_468ee49f_65424cuda3std6ranges3__45__cpo4swapE:
	.zero		1
.L_8:


//--------------------- .nv.constant0._ZN7cutlass13device_kernelINS_4gemm6kernel13GemmUniversalIN4cute5tupleIJiiiiEEENS1_10collective13CollectiveMmaINS1_34MainloopSm90TmaGmmaWarpSpecializedILi3ENS5_IJNS4_1CILi2EEENSA_ILi1EEESC_EEENS1_32KernelTmaWarpSpecializedPingpongEEENS5_IJNSA_ILi64EEENSA_ILi256EEENSA_ILi128EEEEEENS_10tfloat32_tENS5_IJlSC_lEEESK_SL_NS4_8TiledMMAINS4_8MMA_AtomIJNS4_4SM904GMMA30MMA_64x256x8_F32TF32TF32_SS_TNILNSP_7ScaleInE1ELSR_1EEEEEENS4_6LayoutINS5_IJSC_SC_SC_EEENS5_IJNSA_ILi0EEESW_SW_EEEEENS5_IJNS4_10UnderscoreESZ_SZ_EEEEENS4_13SM90_TMA_LOADENS4_14ComposedLayoutINS4_7SwizzleILi3ELi4ELi3EEENS4_18smem_ptr_flag_bitsILi32EEENSU_INS5_IJNSA_ILi8EEENSA_ILi32EEEEEENS5_IJS19_SC_EEEEEEEvNS4_8identityENS4_23SM90_TMA_LOAD_MULTICASTES1D_vS1E_EENS_8epilogue10collective6detail29Sm90TmaWarpSpecializedAdapterINS1I_15DefaultEpilogueISK_SL_SL_NS1H_6thread17LinearCombinationISK_Li1EffLNS1M_9ScaleType4KindE0ELNS_15FloatRoundStyleE2ESK_EENS1_15EpilogueDefaultEEEEEvvEEEEvNT_6ParamsE --------------------------
	.section	.nv.constant0._ZN7cutlass13device_kernelINS_4gemm6kernel13GemmUniversalIN4cute5tupleIJiiiiEEENS1_10collective13CollectiveMmaINS1_34MainloopSm90TmaGmmaWarpSpecializedILi3ENS5_IJNS4_1CILi2EEENSA_ILi1EEESC_EEENS1_32KernelTmaWarpSpecializedPingpongEEENS5_IJNSA_ILi64EEENSA_ILi256EEENSA_ILi128EEEEEENS_10tfloat32_tENS5_IJlSC_lEEESK_SL_NS4_8TiledMMAINS4_8MMA_AtomIJNS4_4SM904GMMA30MMA_64x256x8_F32TF32TF32_SS_TNILNSP_7ScaleInE1ELSR_1EEEEEENS4_6LayoutINS5_IJSC_SC_SC_EEENS5_IJNSA_ILi0EEESW_SW_EEEEENS5_IJNS4_10UnderscoreESZ_SZ_EEEEENS4_13SM90_TMA_LOADENS4_14ComposedLayoutINS4_7SwizzleILi3ELi4ELi3EEENS4_18smem_ptr_flag_bitsILi32EEENSU_INS5_IJNSA_ILi8EEENSA_ILi32EEEEEENS5_IJS19_SC_EEEEEEEvNS4_8identityENS4_23SM90_TMA_LOAD_MULTICASTES1D_vS1E_EENS_8epilogue10collective6detail29Sm90TmaWarpSpecializedAdapterINS1I_15DefaultEpilogueISK_SL_SL_NS1H_6thread17LinearCombinationISK_Li1EffLNS1M_9ScaleType4KindE0ELNS_15FloatRoundStyleE2ESK_EENS1_15EpilogueDefaultEEEEEvvEEEEvNT_6ParamsE,"a",@progbits
	.sectionflags	@""
	.align	4
.nv.constant0._ZN7cutlass13device_kernelINS_4gemm6kernel13GemmUniversalIN4cute5tupleIJiiiiEEENS1_10collective13CollectiveMmaINS1_34MainloopSm90TmaGmmaWarpSpecializedILi3ENS5_IJNS4_1CILi2EEENSA_ILi1EEESC_EEENS1_32KernelTmaWarpSpecializedPingpongEEENS5_IJNSA_ILi64EEENSA_ILi256EEENSA_ILi128EEEEEENS_10tfloat32_tENS5_IJlSC_lEEESK_SL_NS4_8TiledMMAINS4_8MMA_AtomIJNS4_4SM904GMMA30MMA_64x256x8_F32TF32TF32_SS_TNILNSP_7ScaleInE1ELSR_1EEEEEENS4_6LayoutINS5_IJSC_SC_SC_EEENS5_IJNSA_ILi0EEESW_SW_EEEEENS5_IJNS4_10UnderscoreESZ_SZ_EEEEENS4_13SM90_TMA_LOADENS4_14ComposedLayoutINS4_7SwizzleILi3ELi4ELi3EEENS4_18smem_ptr_flag_bitsILi32EEENSU_INS5_IJNSA_ILi8EEENSA_ILi32EEEEEENS5_IJS19_SC_EEEEEEEvNS4_8identityENS4_23SM90_TMA_LOAD_MULTICASTES1D_vS1E_EENS_8epilogue10collective6detail29Sm90TmaWarpSpecializedAdapterINS1I_15DefaultEpilogueISK_SL_SL_NS1H_6thread17LinearCombinationISK_Li1EffLNS1M_9ScaleType4KindE0ELNS_15FloatRoundStyleE2ESK_EENS1_15EpilogueDefaultEEEEEvvEEEEvNT_6ParamsE:
	.zero		1664


//--------------------- SYMBOLS --------------------------

	.type		.nv.reservedSmem.offset0,@object
	.size		.nv.reservedSmem.offset0,0x4
	.type		__assertfail,@function
